//
// Generated by NVIDIA NVVM Compiler
//
// Compiler Build ID: CL-36424714
// Cuda compilation tools, release 13.0, V13.0.88
// Based on NVVM 20.0.0
//

.version 9.0
.target sm_100
.address_size 64

	// .globl	my_kernel_kernel0
// _ZZ17my_kernel_kernel0E18PaddedInput_shared has been demoted
// _ZZ17my_kernel_kernel0E18placeholder_shared has been demoted

.visible .entry my_kernel_kernel0(
	.param .u64 .ptr .align 1 my_kernel_kernel0_param_0,
	.param .u64 .ptr .align 1 my_kernel_kernel0_param_1,
	.param .u64 .ptr .align 1 my_kernel_kernel0_param_2,
	.param .u64 .ptr .align 1 my_kernel_kernel0_param_3
)
{
	.reg .pred 	%p<5>;
	.reg .b32 	%r<58>;
	.reg .b32 	%f<461>;
	.reg .b64 	%rd<35>;
	// demoted variable
	.shared .align 4 .b8 _ZZ17my_kernel_kernel0E18PaddedInput_shared[448];
	// demoted variable
	.shared .align 4 .b8 _ZZ17my_kernel_kernel0E18placeholder_shared[512];
	ld.param.u64 	%rd10, [my_kernel_kernel0_param_0];
	ld.param.u64 	%rd13, [my_kernel_kernel0_param_1];
	cvta.to.global.u64 	%rd14, %rd13;
	cvta.to.global.u64 	%rd15, %rd10;
	mov.u32 	%r8, %tid.x;
	mov.u32 	%r9, %ctaid.x;
	shr.u32 	%r10, %r9, 1;
	mul.lo.s32 	%r11, %r8, 7680;
	mad.lo.s32 	%r56, %r10, 26880, %r11;
	shl.b32 	%r12, %r9, 6;
	and.b32  	%r13, %r12, 64;
	add.s32 	%r14, %r13, %r8;
	add.s32 	%r15, %r8, 56;
	shl.b32 	%r16, %r15, 1;
	and.b32  	%r17, %r16, 3968;
	and.b32  	%r18, %r15, 63;
	or.b32  	%r19, %r18, %r13;
	or.b32  	%r20, %r19, %r17;
	mul.wide.u32 	%rd16, %r20, 4;
	add.s64 	%rd34, %rd14, %rd16;
	mul.wide.u32 	%rd17, %r14, 4;
	add.s64 	%rd33, %rd14, %rd17;
	mul.wide.u32 	%rd18, %r56, 4;
	add.s64 	%rd19, %rd18, %rd15;
	add.s64 	%rd32, %rd19, 15360;
	mov.b32 	%r57, 0;
	mov.f32 	%f397, 0f00000000;
	mov.f32 	%f398, %f397;
	mov.f32 	%f399, %f397;
	mov.f32 	%f400, %f397;
	mov.f32 	%f401, %f397;
	mov.f32 	%f402, %f397;
	mov.f32 	%f403, %f397;
	mov.f32 	%f404, %f397;
	mov.f32 	%f405, %f397;
	mov.f32 	%f406, %f397;
	mov.f32 	%f407, %f397;
	mov.f32 	%f408, %f397;
	mov.f32 	%f409, %f397;
	mov.f32 	%f410, %f397;
	mov.f32 	%f411, %f397;
	mov.f32 	%f412, %f397;
	mov.f32 	%f413, %f397;
	mov.f32 	%f414, %f397;
	mov.f32 	%f415, %f397;
	mov.f32 	%f416, %f397;
	mov.f32 	%f417, %f397;
	mov.f32 	%f418, %f397;
	mov.f32 	%f419, %f397;
	mov.f32 	%f420, %f397;
	mov.f32 	%f421, %f397;
	mov.f32 	%f422, %f397;
	mov.f32 	%f423, %f397;
	mov.f32 	%f424, %f397;
	mov.f32 	%f425, %f397;
	mov.f32 	%f426, %f397;
	mov.f32 	%f427, %f397;
	mov.f32 	%f428, %f397;
	mov.f32 	%f429, %f397;
	mov.f32 	%f430, %f397;
	mov.f32 	%f431, %f397;
	mov.f32 	%f432, %f397;
	mov.f32 	%f433, %f397;
	mov.f32 	%f434, %f397;
	mov.f32 	%f435, %f397;
	mov.f32 	%f436, %f397;
	mov.f32 	%f437, %f397;
	mov.f32 	%f438, %f397;
	mov.f32 	%f439, %f397;
	mov.f32 	%f440, %f397;
	mov.f32 	%f441, %f397;
	mov.f32 	%f442, %f397;
	mov.f32 	%f443, %f397;
	mov.f32 	%f444, %f397;
	mov.f32 	%f445, %f397;
	mov.f32 	%f446, %f397;
	mov.f32 	%f447, %f397;
	mov.f32 	%f448, %f397;
	mov.f32 	%f449, %f397;
	mov.f32 	%f450, %f397;
	mov.f32 	%f451, %f397;
	mov.f32 	%f452, %f397;
	mov.f32 	%f453, %f397;
	mov.f32 	%f454, %f397;
	mov.f32 	%f455, %f397;
	mov.f32 	%f456, %f397;
	mov.f32 	%f457, %f397;
	mov.f32 	%f458, %f397;
	mov.f32 	%f459, %f397;
	mov.f32 	%f460, %f397;
$L__BB0_1:
	mov.u32 	%r21, %tid.x;
	setp.gt.u32 	%p1, %r21, 3;
	bar.sync 	0;
	@%p1 bra 	$L__BB0_4;
	ld.param.u64 	%rd29, [my_kernel_kernel0_param_0];
	setp.eq.s32 	%p2, %r21, 3;
	cvta.to.global.u64 	%rd20, %rd29;
	mul.wide.u32 	%rd21, %r56, 4;
	add.s64 	%rd22, %rd20, %rd21;
	ld.global.nc.f32 	%f130, [%rd22];
	shl.b32 	%r23, %r21, 7;
	mov.u32 	%r24, _ZZ17my_kernel_kernel0E18PaddedInput_shared;
	add.s32 	%r25, %r24, %r23;
	st.shared.f32 	[%r25], %f130;
	ld.global.nc.f32 	%f131, [%rd32+-15356];
	st.shared.f32 	[%r25+4], %f131;
	ld.global.nc.f32 	%f132, [%rd32+-13440];
	st.shared.f32 	[%r25+8], %f132;
	ld.global.nc.f32 	%f133, [%rd32+-13436];
	st.shared.f32 	[%r25+12], %f133;
	ld.global.nc.f32 	%f134, [%rd32+-11520];
	st.shared.f32 	[%r25+16], %f134;
	ld.global.nc.f32 	%f135, [%rd32+-11516];
	st.shared.f32 	[%r25+20], %f135;
	ld.global.nc.f32 	%f136, [%rd32+-9600];
	st.shared.f32 	[%r25+24], %f136;
	ld.global.nc.f32 	%f137, [%rd32+-9596];
	st.shared.f32 	[%r25+28], %f137;
	ld.global.nc.f32 	%f138, [%rd32+-7680];
	st.shared.f32 	[%r25+32], %f138;
	ld.global.nc.f32 	%f139, [%rd32+-7676];
	st.shared.f32 	[%r25+36], %f139;
	ld.global.nc.f32 	%f140, [%rd32+-5760];
	st.shared.f32 	[%r25+40], %f140;
	ld.global.nc.f32 	%f141, [%rd32+-5756];
	st.shared.f32 	[%r25+44], %f141;
	ld.global.nc.f32 	%f142, [%rd32+-3840];
	st.shared.f32 	[%r25+48], %f142;
	ld.global.nc.f32 	%f143, [%rd32+-3836];
	st.shared.f32 	[%r25+52], %f143;
	ld.global.nc.f32 	%f144, [%rd32+-1920];
	st.shared.f32 	[%r25+56], %f144;
	ld.global.nc.f32 	%f145, [%rd32+-1916];
	st.shared.f32 	[%r25+60], %f145;
	@%p2 bra 	$L__BB0_4;
	ld.global.nc.f32 	%f146, [%rd32];
	st.shared.f32 	[%r25+64], %f146;
	ld.global.nc.f32 	%f147, [%rd32+4];
	st.shared.f32 	[%r25+68], %f147;
	ld.global.nc.f32 	%f148, [%rd32+1920];
	st.shared.f32 	[%r25+72], %f148;
	ld.global.nc.f32 	%f149, [%rd32+1924];
	st.shared.f32 	[%r25+76], %f149;
	ld.global.nc.f32 	%f150, [%rd32+3840];
	st.shared.f32 	[%r25+80], %f150;
	ld.global.nc.f32 	%f151, [%rd32+3844];
	st.shared.f32 	[%r25+84], %f151;
	ld.global.nc.f32 	%f152, [%rd32+5760];
	st.shared.f32 	[%r25+88], %f152;
	ld.global.nc.f32 	%f153, [%rd32+5764];
	st.shared.f32 	[%r25+92], %f153;
	ld.global.nc.f32 	%f154, [%rd32+7680];
	st.shared.f32 	[%r25+96], %f154;
	ld.global.nc.f32 	%f155, [%rd32+7684];
	st.shared.f32 	[%r25+100], %f155;
	ld.global.nc.f32 	%f156, [%rd32+9600];
	st.shared.f32 	[%r25+104], %f156;
	ld.global.nc.f32 	%f157, [%rd32+9604];
	st.shared.f32 	[%r25+108], %f157;
	ld.global.nc.f32 	%f158, [%rd32+11520];
	st.shared.f32 	[%r25+112], %f158;
	ld.global.nc.f32 	%f159, [%rd32+11524];
	st.shared.f32 	[%r25+116], %f159;
	ld.global.nc.f32 	%f160, [%rd32+13440];
	st.shared.f32 	[%r25+120], %f160;
	ld.global.nc.f32 	%f161, [%rd32+13444];
	st.shared.f32 	[%r25+124], %f161;
$L__BB0_4:
	setp.gt.u32 	%p3, %r21, 15;
	ld.global.nc.f32 	%f162, [%rd33];
	shl.b32 	%r31, %r21, 2;
	mov.u32 	%r32, _ZZ17my_kernel_kernel0E18placeholder_shared;
	add.s32 	%r33, %r32, %r31;
	st.shared.f32 	[%r33], %f162;
	ld.global.nc.f32 	%f163, [%rd34];
	st.shared.f32 	[%r33+224], %f163;
	@%p3 bra 	$L__BB0_6;
	ld.global.nc.f32 	%f164, [%rd33+704];
	st.shared.f32 	[%r33+448], %f164;
$L__BB0_6:
	bar.sync 	0;
	mov.u32 	%r4, %tid.x;
	and.b32  	%r38, %r4, 1016;
	mov.u32 	%r39, _ZZ17my_kernel_kernel0E18PaddedInput_shared;
	add.s32 	%r40, %r39, %r38;
	ld.shared.f32 	%f165, [%r40];
	shl.b32 	%r41, %r4, 5;
	and.b32  	%r42, %r41, 224;
	mov.u32 	%r43, _ZZ17my_kernel_kernel0E18placeholder_shared;
	add.s32 	%r44, %r43, %r42;
	ld.shared.f32 	%f166, [%r44];
	fma.rn.f32 	%f167, %f165, %f166, %f460;
	ld.shared.f32 	%f168, [%r40+56];
	fma.rn.f32 	%f169, %f168, %f166, %f444;
	ld.shared.f32 	%f170, [%r40+112];
	fma.rn.f32 	%f171, %f170, %f166, %f428;
	ld.shared.f32 	%f172, [%r40+168];
	fma.rn.f32 	%f173, %f172, %f166, %f412;
	ld.shared.f32 	%f174, [%r44+4];
	fma.rn.f32 	%f175, %f165, %f174, %f459;
	fma.rn.f32 	%f176, %f174, %f168, %f443;
	fma.rn.f32 	%f177, %f170, %f174, %f427;
	fma.rn.f32 	%f178, %f174, %f172, %f411;
	ld.shared.f32 	%f179, [%r44+8];
	fma.rn.f32 	%f180, %f165, %f179, %f458;
	fma.rn.f32 	%f181, %f179, %f168, %f442;
	fma.rn.f32 	%f182, %f170, %f179, %f426;
	fma.rn.f32 	%f183, %f179, %f172, %f410;
	ld.shared.f32 	%f184, [%r44+12];
	fma.rn.f32 	%f185, %f165, %f184, %f457;
	fma.rn.f32 	%f186, %f184, %f168, %f441;
	fma.rn.f32 	%f187, %f170, %f184, %f425;
	fma.rn.f32 	%f188, %f184, %f172, %f409;
	ld.shared.f32 	%f189, [%r40+224];
	fma.rn.f32 	%f190, %f189, %f166, %f452;
	ld.shared.f32 	%f191, [%r40+280];
	fma.rn.f32 	%f192, %f191, %f166, %f436;
	ld.shared.f32 	%f193, [%r40+336];
	fma.rn.f32 	%f194, %f193, %f166, %f420;
	ld.shared.f32 	%f195, [%r40+392];
	fma.rn.f32 	%f196, %f195, %f166, %f404;
	fma.rn.f32 	%f197, %f189, %f174, %f451;
	fma.rn.f32 	%f198, %f174, %f191, %f435;
	fma.rn.f32 	%f199, %f193, %f174, %f419;
	fma.rn.f32 	%f200, %f174, %f195, %f403;
	fma.rn.f32 	%f201, %f189, %f179, %f450;
	fma.rn.f32 	%f202, %f179, %f191, %f434;
	fma.rn.f32 	%f203, %f193, %f179, %f418;
	fma.rn.f32 	%f204, %f179, %f195, %f402;
	fma.rn.f32 	%f205, %f189, %f184, %f449;
	fma.rn.f32 	%f206, %f184, %f191, %f433;
	fma.rn.f32 	%f207, %f193, %f184, %f417;
	fma.rn.f32 	%f208, %f184, %f195, %f401;
	ld.shared.f32 	%f209, [%r40+4];
	ld.shared.f32 	%f210, [%r44+256];
	fma.rn.f32 	%f460, %f209, %f210, %f167;
	ld.shared.f32 	%f211, [%r40+60];
	fma.rn.f32 	%f444, %f211, %f210, %f169;
	ld.shared.f32 	%f212, [%r40+116];
	fma.rn.f32 	%f428, %f212, %f210, %f171;
	ld.shared.f32 	%f213, [%r40+172];
	fma.rn.f32 	%f412, %f213, %f210, %f173;
	ld.shared.f32 	%f214, [%r44+260];
	fma.rn.f32 	%f459, %f209, %f214, %f175;
	fma.rn.f32 	%f443, %f214, %f211, %f176;
	fma.rn.f32 	%f427, %f212, %f214, %f177;
	fma.rn.f32 	%f411, %f214, %f213, %f178;
	ld.shared.f32 	%f215, [%r44+264];
	fma.rn.f32 	%f458, %f209, %f215, %f180;
	fma.rn.f32 	%f442, %f215, %f211, %f181;
	fma.rn.f32 	%f426, %f212, %f215, %f182;
	fma.rn.f32 	%f410, %f215, %f213, %f183;
	ld.shared.f32 	%f216, [%r44+268];
	fma.rn.f32 	%f457, %f209, %f216, %f185;
	fma.rn.f32 	%f441, %f216, %f211, %f186;
	fma.rn.f32 	%f425, %f212, %f216, %f187;
	fma.rn.f32 	%f409, %f216, %f213, %f188;
	ld.shared.f32 	%f217, [%r40+228];
	fma.rn.f32 	%f452, %f217, %f210, %f190;
	ld.shared.f32 	%f218, [%r40+284];
	fma.rn.f32 	%f436, %f218, %f210, %f192;
	ld.shared.f32 	%f219, [%r40+340];
	fma.rn.f32 	%f420, %f219, %f210, %f194;
	ld.shared.f32 	%f220, [%r40+396];
	fma.rn.f32 	%f404, %f220, %f210, %f196;
	fma.rn.f32 	%f451, %f217, %f214, %f197;
	fma.rn.f32 	%f435, %f214, %f218, %f198;
	fma.rn.f32 	%f419, %f219, %f214, %f199;
	fma.rn.f32 	%f403, %f214, %f220, %f200;
	fma.rn.f32 	%f450, %f217, %f215, %f201;
	fma.rn.f32 	%f434, %f215, %f218, %f202;
	fma.rn.f32 	%f418, %f219, %f215, %f203;
	fma.rn.f32 	%f402, %f215, %f220, %f204;
	fma.rn.f32 	%f449, %f217, %f216, %f205;
	fma.rn.f32 	%f433, %f216, %f218, %f206;
	fma.rn.f32 	%f417, %f219, %f216, %f207;
	fma.rn.f32 	%f401, %f216, %f220, %f208;
	ld.shared.f32 	%f221, [%r44+16];
	fma.rn.f32 	%f222, %f165, %f221, %f456;
	fma.rn.f32 	%f223, %f221, %f168, %f440;
	fma.rn.f32 	%f224, %f170, %f221, %f424;
	fma.rn.f32 	%f225, %f221, %f172, %f408;
	ld.shared.f32 	%f226, [%r44+20];
	fma.rn.f32 	%f227, %f165, %f226, %f455;
	fma.rn.f32 	%f228, %f226, %f168, %f439;
	fma.rn.f32 	%f229, %f170, %f226, %f423;
	fma.rn.f32 	%f230, %f226, %f172, %f407;
	ld.shared.f32 	%f231, [%r44+24];
	fma.rn.f32 	%f232, %f165, %f231, %f454;
	fma.rn.f32 	%f233, %f231, %f168, %f438;
	fma.rn.f32 	%f234, %f170, %f231, %f422;
	fma.rn.f32 	%f235, %f231, %f172, %f406;
	ld.shared.f32 	%f236, [%r44+28];
	fma.rn.f32 	%f237, %f165, %f236, %f453;
	fma.rn.f32 	%f238, %f236, %f168, %f437;
	fma.rn.f32 	%f239, %f170, %f236, %f421;
	fma.rn.f32 	%f240, %f236, %f172, %f405;
	fma.rn.f32 	%f241, %f189, %f221, %f448;
	fma.rn.f32 	%f242, %f221, %f191, %f432;
	fma.rn.f32 	%f243, %f193, %f221, %f416;
	fma.rn.f32 	%f244, %f221, %f195, %f400;
	fma.rn.f32 	%f245, %f189, %f226, %f447;
	fma.rn.f32 	%f246, %f226, %f191, %f431;
	fma.rn.f32 	%f247, %f193, %f226, %f415;
	fma.rn.f32 	%f248, %f226, %f195, %f399;
	fma.rn.f32 	%f249, %f189, %f231, %f446;
	fma.rn.f32 	%f250, %f231, %f191, %f430;
	fma.rn.f32 	%f251, %f193, %f231, %f414;
	fma.rn.f32 	%f252, %f231, %f195, %f398;
	fma.rn.f32 	%f253, %f189, %f236, %f445;
	fma.rn.f32 	%f254, %f236, %f191, %f429;
	fma.rn.f32 	%f255, %f193, %f236, %f413;
	fma.rn.f32 	%f256, %f236, %f195, %f397;
	ld.shared.f32 	%f257, [%r44+272];
	fma.rn.f32 	%f456, %f209, %f257, %f222;
	fma.rn.f32 	%f440, %f257, %f211, %f223;
	fma.rn.f32 	%f424, %f212, %f257, %f224;
	fma.rn.f32 	%f408, %f257, %f213, %f225;
	ld.shared.f32 	%f258, [%r44+276];
	fma.rn.f32 	%f455, %f209, %f258, %f227;
	fma.rn.f32 	%f439, %f258, %f211, %f228;
	fma.rn.f32 	%f423, %f212, %f258, %f229;
	fma.rn.f32 	%f407, %f258, %f213, %f230;
	ld.shared.f32 	%f259, [%r44+280];
	fma.rn.f32 	%f454, %f209, %f259, %f232;
	fma.rn.f32 	%f438, %f259, %f211, %f233;
	fma.rn.f32 	%f422, %f212, %f259, %f234;
	fma.rn.f32 	%f406, %f259, %f213, %f235;
	ld.shared.f32 	%f260, [%r44+284];
	fma.rn.f32 	%f453, %f209, %f260, %f237;
	fma.rn.f32 	%f437, %f260, %f211, %f238;
	fma.rn.f32 	%f421, %f212, %f260, %f239;
	fma.rn.f32 	%f405, %f260, %f213, %f240;
	fma.rn.f32 	%f448, %f217, %f257, %f241;
	fma.rn.f32 	%f432, %f257, %f218, %f242;
	fma.rn.f32 	%f416, %f219, %f257, %f243;
	fma.rn.f32 	%f400, %f257, %f220, %f244;
	fma.rn.f32 	%f447, %f217, %f258, %f245;
	fma.rn.f32 	%f431, %f258, %f218, %f246;
	fma.rn.f32 	%f415, %f219, %f258, %f247;
	fma.rn.f32 	%f399, %f258, %f220, %f248;
	fma.rn.f32 	%f446, %f217, %f259, %f249;
	fma.rn.f32 	%f430, %f259, %f218, %f250;
	fma.rn.f32 	%f414, %f219, %f259, %f251;
	fma.rn.f32 	%f398, %f259, %f220, %f252;
	fma.rn.f32 	%f445, %f217, %f260, %f253;
	fma.rn.f32 	%f429, %f260, %f218, %f254;
	fma.rn.f32 	%f413, %f219, %f260, %f255;
	fma.rn.f32 	%f397, %f260, %f220, %f256;
	add.s32 	%r57, %r57, 1;
	add.s64 	%rd34, %rd34, 1024;
	add.s32 	%r56, %r56, 2;
	add.s64 	%rd33, %rd33, 1024;
	add.s64 	%rd32, %rd32, 8;
	setp.ne.s32 	%p4, %r57, 240;
	@%p4 bra 	$L__BB0_1;
	ld.param.u64 	%rd31, [my_kernel_kernel0_param_3];
	ld.param.u64 	%rd30, [my_kernel_kernel0_param_2];
	cvta.to.global.u64 	%rd23, %rd30;
	cvta.to.global.u64 	%rd24, %rd31;
	shl.b32 	%r45, %r4, 3;
	and.b32  	%r46, %r45, 56;
	mov.u32 	%r47, %ctaid.x;
	shl.b32 	%r48, %r47, 6;
	and.b32  	%r49, %r48, 64;
	or.b32  	%r50, %r49, %r46;
	shr.u32 	%r51, %r47, 1;
	shl.b32 	%r52, %r4, 4;
	and.b32  	%r53, %r52, 16256;
	mad.lo.s32 	%r54, %r51, 7168, %r53;
	or.b32  	%r55, %r50, %r54;
	mul.wide.u32 	%rd25, %r50, 4;
	add.s64 	%rd26, %rd24, %rd25;
	ld.global.nc.f32 	%f261, [%rd26];
	add.f32 	%f262, %f460, %f261;
	max.f32 	%f263, %f262, 0f00000000;
	mul.wide.u32 	%rd27, %r55, 4;
	add.s64 	%rd28, %rd23, %rd27;
	st.global.f32 	[%rd28], %f263;
	add.f32 	%f264, %f444, %f261;
	max.f32 	%f265, %f264, 0f00000000;
	st.global.f32 	[%rd28+3584], %f265;
	add.f32 	%f266, %f428, %f261;
	max.f32 	%f267, %f266, 0f00000000;
	st.global.f32 	[%rd28+7168], %f267;
	add.f32 	%f268, %f412, %f261;
	max.f32 	%f269, %f268, 0f00000000;
	st.global.f32 	[%rd28+10752], %f269;
	ld.global.nc.f32 	%f270, [%rd26+4];
	add.f32 	%f271, %f459, %f270;
	max.f32 	%f272, %f271, 0f00000000;
	st.global.f32 	[%rd28+4], %f272;
	add.f32 	%f273, %f443, %f270;
	max.f32 	%f274, %f273, 0f00000000;
	st.global.f32 	[%rd28+3588], %f274;
	add.f32 	%f275, %f427, %f270;
	max.f32 	%f276, %f275, 0f00000000;
	st.global.f32 	[%rd28+7172], %f276;
	add.f32 	%f277, %f411, %f270;
	max.f32 	%f278, %f277, 0f00000000;
	st.global.f32 	[%rd28+10756], %f278;
	ld.global.nc.f32 	%f279, [%rd26+8];
	add.f32 	%f280, %f458, %f279;
	max.f32 	%f281, %f280, 0f00000000;
	st.global.f32 	[%rd28+8], %f281;
	add.f32 	%f282, %f442, %f279;
	max.f32 	%f283, %f282, 0f00000000;
	st.global.f32 	[%rd28+3592], %f283;
	add.f32 	%f284, %f426, %f279;
	max.f32 	%f285, %f284, 0f00000000;
	st.global.f32 	[%rd28+7176], %f285;
	add.f32 	%f286, %f410, %f279;
	max.f32 	%f287, %f286, 0f00000000;
	st.global.f32 	[%rd28+10760], %f287;
	ld.global.nc.f32 	%f288, [%rd26+12];
	add.f32 	%f289, %f457, %f288;
	max.f32 	%f290, %f289, 0f00000000;
	st.global.f32 	[%rd28+12], %f290;
	add.f32 	%f291, %f441, %f288;
	max.f32 	%f292, %f291, 0f00000000;
	st.global.f32 	[%rd28+3596], %f292;
	add.f32 	%f293, %f425, %f288;
	max.f32 	%f294, %f293, 0f00000000;
	st.global.f32 	[%rd28+7180], %f294;
	add.f32 	%f295, %f409, %f288;
	max.f32 	%f296, %f295, 0f00000000;
	st.global.f32 	[%rd28+10764], %f296;
	ld.global.nc.f32 	%f297, [%rd26+16];
	add.f32 	%f298, %f456, %f297;
	max.f32 	%f299, %f298, 0f00000000;
	st.global.f32 	[%rd28+16], %f299;
	add.f32 	%f300, %f440, %f297;
	max.f32 	%f301, %f300, 0f00000000;
	st.global.f32 	[%rd28+3600], %f301;
	add.f32 	%f302, %f424, %f297;
	max.f32 	%f303, %f302, 0f00000000;
	st.global.f32 	[%rd28+7184], %f303;
	add.f32 	%f304, %f408, %f297;
	max.f32 	%f305, %f304, 0f00000000;
	st.global.f32 	[%rd28+10768], %f305;
	ld.global.nc.f32 	%f306, [%rd26+20];
	add.f32 	%f307, %f455, %f306;
	max.f32 	%f308, %f307, 0f00000000;
	st.global.f32 	[%rd28+20], %f308;
	add.f32 	%f309, %f439, %f306;
	max.f32 	%f310, %f309, 0f00000000;
	st.global.f32 	[%rd28+3604], %f310;
	add.f32 	%f311, %f423, %f306;
	max.f32 	%f312, %f311, 0f00000000;
	st.global.f32 	[%rd28+7188], %f312;
	add.f32 	%f313, %f407, %f306;
	max.f32 	%f314, %f313, 0f00000000;
	st.global.f32 	[%rd28+10772], %f314;
	ld.global.nc.f32 	%f315, [%rd26+24];
	add.f32 	%f316, %f454, %f315;
	max.f32 	%f317, %f316, 0f00000000;
	st.global.f32 	[%rd28+24], %f317;
	add.f32 	%f318, %f438, %f315;
	max.f32 	%f319, %f318, 0f00000000;
	st.global.f32 	[%rd28+3608], %f319;
	add.f32 	%f320, %f422, %f315;
	max.f32 	%f321, %f320, 0f00000000;
	st.global.f32 	[%rd28+7192], %f321;
	add.f32 	%f322, %f406, %f315;
	max.f32 	%f323, %f322, 0f00000000;
	st.global.f32 	[%rd28+10776], %f323;
	ld.global.nc.f32 	%f324, [%rd26+28];
	add.f32 	%f325, %f453, %f324;
	max.f32 	%f326, %f325, 0f00000000;
	st.global.f32 	[%rd28+28], %f326;
	add.f32 	%f327, %f437, %f324;
	max.f32 	%f328, %f327, 0f00000000;
	st.global.f32 	[%rd28+3612], %f328;
	add.f32 	%f329, %f421, %f324;
	max.f32 	%f330, %f329, 0f00000000;
	st.global.f32 	[%rd28+7196], %f330;
	add.f32 	%f331, %f405, %f324;
	max.f32 	%f332, %f331, 0f00000000;
	st.global.f32 	[%rd28+10780], %f332;
	add.f32 	%f333, %f452, %f261;
	max.f32 	%f334, %f333, 0f00000000;
	st.global.f32 	[%rd28+14336], %f334;
	add.f32 	%f335, %f436, %f261;
	max.f32 	%f336, %f335, 0f00000000;
	st.global.f32 	[%rd28+17920], %f336;
	add.f32 	%f337, %f420, %f261;
	max.f32 	%f338, %f337, 0f00000000;
	st.global.f32 	[%rd28+21504], %f338;
	add.f32 	%f339, %f404, %f261;
	max.f32 	%f340, %f339, 0f00000000;
	st.global.f32 	[%rd28+25088], %f340;
	add.f32 	%f341, %f451, %f270;
	max.f32 	%f342, %f341, 0f00000000;
	st.global.f32 	[%rd28+14340], %f342;
	add.f32 	%f343, %f435, %f270;
	max.f32 	%f344, %f343, 0f00000000;
	st.global.f32 	[%rd28+17924], %f344;
	add.f32 	%f345, %f419, %f270;
	max.f32 	%f346, %f345, 0f00000000;
	st.global.f32 	[%rd28+21508], %f346;
	add.f32 	%f347, %f403, %f270;
	max.f32 	%f348, %f347, 0f00000000;
	st.global.f32 	[%rd28+25092], %f348;
	add.f32 	%f349, %f450, %f279;
	max.f32 	%f350, %f349, 0f00000000;
	st.global.f32 	[%rd28+14344], %f350;
	add.f32 	%f351, %f434, %f279;
	max.f32 	%f352, %f351, 0f00000000;
	st.global.f32 	[%rd28+17928], %f352;
	add.f32 	%f353, %f418, %f279;
	max.f32 	%f354, %f353, 0f00000000;
	st.global.f32 	[%rd28+21512], %f354;
	add.f32 	%f355, %f402, %f279;
	max.f32 	%f356, %f355, 0f00000000;
	st.global.f32 	[%rd28+25096], %f356;
	add.f32 	%f357, %f449, %f288;
	max.f32 	%f358, %f357, 0f00000000;
	st.global.f32 	[%rd28+14348], %f358;
	add.f32 	%f359, %f433, %f288;
	max.f32 	%f360, %f359, 0f00000000;
	st.global.f32 	[%rd28+17932], %f360;
	add.f32 	%f361, %f417, %f288;
	max.f32 	%f362, %f361, 0f00000000;
	st.global.f32 	[%rd28+21516], %f362;
	add.f32 	%f363, %f401, %f288;
	max.f32 	%f364, %f363, 0f00000000;
	st.global.f32 	[%rd28+25100], %f364;
	add.f32 	%f365, %f448, %f297;
	max.f32 	%f366, %f365, 0f00000000;
	st.global.f32 	[%rd28+14352], %f366;
	add.f32 	%f367, %f432, %f297;
	max.f32 	%f368, %f367, 0f00000000;
	st.global.f32 	[%rd28+17936], %f368;
	add.f32 	%f369, %f416, %f297;
	max.f32 	%f370, %f369, 0f00000000;
	st.global.f32 	[%rd28+21520], %f370;
	add.f32 	%f371, %f400, %f297;
	max.f32 	%f372, %f371, 0f00000000;
	st.global.f32 	[%rd28+25104], %f372;
	add.f32 	%f373, %f447, %f306;
	max.f32 	%f374, %f373, 0f00000000;
	st.global.f32 	[%rd28+14356], %f374;
	add.f32 	%f375, %f431, %f306;
	max.f32 	%f376, %f375, 0f00000000;
	st.global.f32 	[%rd28+17940], %f376;
	add.f32 	%f377, %f415, %f306;
	max.f32 	%f378, %f377, 0f00000000;
	st.global.f32 	[%rd28+21524], %f378;
	add.f32 	%f379, %f399, %f306;
	max.f32 	%f380, %f379, 0f00000000;
	st.global.f32 	[%rd28+25108], %f380;
	add.f32 	%f381, %f446, %f315;
	max.f32 	%f382, %f381, 0f00000000;
	st.global.f32 	[%rd28+14360], %f382;
	add.f32 	%f383, %f430, %f315;
	max.f32 	%f384, %f383, 0f00000000;
	st.global.f32 	[%rd28+17944], %f384;
	add.f32 	%f385, %f414, %f315;
	max.f32 	%f386, %f385, 0f00000000;
	st.global.f32 	[%rd28+21528], %f386;
	add.f32 	%f387, %f398, %f315;
	max.f32 	%f388, %f387, 0f00000000;
	st.global.f32 	[%rd28+25112], %f388;
	add.f32 	%f389, %f445, %f324;
	max.f32 	%f390, %f389, 0f00000000;
	st.global.f32 	[%rd28+14364], %f390;
	add.f32 	%f391, %f429, %f324;
	max.f32 	%f392, %f391, 0f00000000;
	st.global.f32 	[%rd28+17948], %f392;
	add.f32 	%f393, %f413, %f324;
	max.f32 	%f394, %f393, 0f00000000;
	st.global.f32 	[%rd28+21532], %f394;
	add.f32 	%f395, %f397, %f324;
	max.f32 	%f396, %f395, 0f00000000;
	st.global.f32 	[%rd28+25116], %f396;
	ret;

}


// ===== COMPILED SASS (sm_100) =====

	.target	sm_100

	.elftype	@"ET_EXEC"


//--------------------- .note.nv.tkinfo           --------------------------
	.section	.note.nv.tkinfo,"",@"SHT_NOTE"
	.sectionflags	@"SHF_NOTE_NV_TKINFO"
	.tkinfo
        /*0018*/ 	.word	0x00000002
        /*0030*/ 	.string	""
        /*0030*/ 	.string	"ptxas"
        /*0030*/ 	.string	"Cuda compilation tools, release 13.0, V13.0.88"
        /*0030*/ 	.string	"Build cuda_13.0.r13.0/compiler.36424714_0"
        /*0030*/ 	.string	"-arch sm_100 -m 64 "



//--------------------- .note.nv.cuinfo           --------------------------
	.section	.note.nv.cuinfo,"",@"SHT_NOTE"
	.sectionflags	@"SHF_NOTE_NV_CUINFO"
        /*0018*/ 	.short	0x0002
        /*001a*/ 	.short	0x0064
        /*001c*/ 	.short	0x0082
	.zero		2


//--------------------- .nv.info                  --------------------------
	.section	.nv.info,"",@"SHT_CUDA_INFO"
	.align	4


	//----- nvinfo : EIATTR_REGCOUNT
	.align		4
        /*0000*/ 	.byte	0x04, 0x2f
        /*0002*/ 	.short	(.L_1 - .L_0)
	.align		4
.L_0:
        /*0004*/ 	.word	index@(my_kernel_kernel0)
        /*0008*/ 	.word	0x0000007f


	//----- nvinfo : EIATTR_FRAME_SIZE
	.align		4
.L_1:
        /*000c*/ 	.byte	0x04, 0x11
        /*000e*/ 	.short	(.L_3 - .L_2)
	.align		4
.L_2:
        /*0010*/ 	.word	index@(my_kernel_kernel0)
        /*0014*/ 	.word	0x00000000


	//----- nvinfo : EIATTR_MIN_STACK_SIZE
	.align		4
.L_3:
        /*0018*/ 	.byte	0x04, 0x12
        /*001a*/ 	.short	(.L_5 - .L_4)
	.align		4
.L_4:
        /*001c*/ 	.word	index@(my_kernel_kernel0)
        /*0020*/ 	.word	0x00000000
.L_5:


//--------------------- .nv.compat                --------------------------
	.section	.nv.compat,"",@"SHT_CUDA_COMPAT_INFO"
	.align	4
        /*0000*/ 	.byte	0x02, 0x09, 0x00, 0x00, 0x02, 0x02, 0x01, 0x00, 0x02, 0x05, 0x05, 0x00, 0x03, 0x07, 0x01, 0x01
        /*0010*/ 	.byte	0x02, 0x03, 0x00, 0x00, 0x02, 0x06, 0x01, 0x00, 0x04, 0x0b, 0x08, 0x00, 0x09, 0x00, 0x00, 0x00
        /*0020*/ 	.byte	0x00, 0x00, 0x00, 0x00


//--------------------- .nv.info.my_kernel_kernel0 --------------------------
	.section	.nv.info.my_kernel_kernel0,"",@"SHT_CUDA_INFO"
	.sectionflags	@""
	.align	4


	//----- nvinfo : EIATTR_CUDA_API_VERSION
	.align		4
        /*0000*/ 	.byte	0x04, 0x37
        /*0002*/ 	.short	(.L_7 - .L_6)
.L_6:
        /*0004*/ 	.word	0x00000082


	//----- nvinfo : EIATTR_KPARAM_INFO
	.align		4
.L_7:
        /*0008*/ 	.byte	0x04, 0x17
        /*000a*/ 	.short	(.L_9 - .L_8)
.L_8:
        /*000c*/ 	.word	0x00000000
        /*0010*/ 	.short	0x0003
        /*0012*/ 	.short	0x0018
        /*0014*/ 	.byte	0x00, 0xf5, 0x21, 0x00


	//----- nvinfo : EIATTR_KPARAM_INFO
	.align		4
.L_9:
        /*0018*/ 	.byte	0x04, 0x17
        /*001a*/ 	.short	(.L_11 - .L_10)
.L_10:
        /*001c*/ 	.word	0x00000000
        /*0020*/ 	.short	0x0002
        /*0022*/ 	.short	0x0010
        /*0024*/ 	.byte	0x00, 0xf5, 0x21, 0x00


	//----- nvinfo : EIATTR_KPARAM_INFO
	.align		4
.L_11:
        /*0028*/ 	.byte	0x04, 0x17
        /*002a*/ 	.short	(.L_13 - .L_12)
.L_12:
        /*002c*/ 	.word	0x00000000
        /*0030*/ 	.short	0x0001
        /*0032*/ 	.short	0x0008
        /*0034*/ 	.byte	0x00, 0xf5, 0x21, 0x00


	//----- nvinfo : EIATTR_KPARAM_INFO
	.align		4
.L_13:
        /*0038*/ 	.byte	0x04, 0x17
        /*003a*/ 	.short	(.L_15 - .L_14)
.L_14:
        /*003c*/ 	.word	0x00000000
        /*0040*/ 	.short	0x0000
        /*0042*/ 	.short	0x0000
        /*0044*/ 	.byte	0x00, 0xf5, 0x21, 0x00


	//----- nvinfo : EIATTR_SPARSE_MMA_MASK
	.align		4
.L_15:
        /*0048*/ 	.byte	0x03, 0x50
        /*004a*/ 	.short	0x0000


	//----- nvinfo : EIATTR_MAXREG_COUNT
	.align		4
        /*004c*/ 	.byte	0x03, 0x1b
        /*004e*/ 	.short	0x00ff


	//----- nvinfo : EIATTR_NUM_BARRIERS
	.align		4
        /*0050*/ 	.byte	0x02, 0x4c
        /*0052*/ 	.byte	0x01
	.zero		1


	//----- nvinfo : EIATTR_MERCURY_ISA_VERSION
	.align		4
        /*0054*/ 	.byte	0x03, 0x5f
        /*0056*/ 	.short	0x0101


	//----- nvinfo : EIATTR_VRC_CTA_INIT_COUNT
	.align		4
        /*0058*/ 	.byte	0x02, 0x4a
	.zero		1
	.zero		1


	//----- nvinfo : EIATTR_EXIT_INSTR_OFFSETS
	.align		4
        /*005c*/ 	.byte	0x04, 0x1c
        /*005e*/ 	.short	(.L_17 - .L_16)


	//   ....[0]....
.L_16:
        /*0060*/ 	.word	0x00001ef0


	//----- nvinfo : EIATTR_CRS_STACK_SIZE
	.align		4
.L_17:
        /*0064*/ 	.byte	0x04, 0x1e
        /*0066*/ 	.short	(.L_19 - .L_18)
.L_18:
        /*0068*/ 	.word	0x00000000


	//----- nvinfo : EIATTR_CBANK_PARAM_SIZE
	.align		4
.L_19:
        /*006c*/ 	.byte	0x03, 0x19
        /*006e*/ 	.short	0x0020


	//----- nvinfo : EIATTR_PARAM_CBANK
	.align		4
        /*0070*/ 	.byte	0x04, 0x0a
        /*0072*/ 	.short	(.L_21 - .L_20)
	.align		4
.L_20:
        /*0074*/ 	.word	index@(.nv.constant0.my_kernel_kernel0)
        /*0078*/ 	.short	0x0380
        /*007a*/ 	.short	0x0020


	//----- nvinfo : EIATTR_SW_WAR
	.align		4
.L_21:
        /*007c*/ 	.byte	0x04, 0x36
        /*007e*/ 	.short	(.L_23 - .L_22)
.L_22:
        /*0080*/ 	.word	0x00000008
.L_23:


//--------------------- .nv.callgraph             --------------------------
	.section	.nv.callgraph,"",@"SHT_CUDA_CALLGRAPH"
	.align	4
	.sectionentsize	8
	.align		4
        /*0000*/ 	.word	0x00000000
	.align		4
        /*0004*/ 	.word	0xffffffff
	.align		4
        /*0008*/ 	.word	0x00000000
	.align		4
        /*000c*/ 	.word	0xfffffffe
	.align		4
        /*0010*/ 	.word	0x00000000
	.align		4
        /*0014*/ 	.word	0xfffffffd
	.align		4
        /*0018*/ 	.word	0x00000000
	.align		4
        /*001c*/ 	.word	0xfffffffc


//--------------------- .text.my_kernel_kernel0   --------------------------
	.section	.text.my_kernel_kernel0,"ax",@progbits
	.align	128
        .global         my_kernel_kernel0
        .type           my_kernel_kernel0,@function
        .size           my_kernel_kernel0,(.L_x_4 - my_kernel_kernel0)
        .other          my_kernel_kernel0,@"STO_CUDA_ENTRY STV_DEFAULT"
my_kernel_kernel0:
.text.my_kernel_kernel0:
[----:B------:R-:W-:Y:S01]  /*0000*/  LDC R1, c[0x0][0x37c] ;  /* 0x0000df00ff017b82 */ /* 0x000fe20000000800 */
[----:B------:R-:W0:Y:S07]  /*0010*/  S2R R3, SR_CTAID.X ;  /* 0x0000000000037919 */ /* 0x000e2e0000002500 */
[----:B------:R-:W1:Y:S01]  /*0020*/  LDC.64 R6, c[0x0][0x380] ;  /* 0x0000e000ff067b82 */ /* 0x000e620000000a00 */
[----:B------:R-:W-:Y:S01]  /*0030*/  UMOV UR4, 0x400 ;  /* 0x0000040000047882 */ /* 0x000fe20000000000 */
[----:B------:R-:W-:Y:S01]  /*0040*/  HFMA2 R91, -RZ, RZ, 0, 0 ;  /* 0x00000000ff5b7431 */ /* 0x000fe200000001ff */
[----:B------:R-:W2:Y:S01]  /*0050*/  S2R R0, SR_TID.X ;  /* 0x0000000000007919 */ /* 0x000ea20000002100 */
[----:B------:R-:W-:Y:S01]  /*0060*/  HFMA2 R68, -RZ, RZ, 0, 0 ;  /* 0x00000000ff447431 */ /* 0x000fe200000001ff */
[----:B------:R-:W-:Y:S01]  /*0070*/  UIADD3 UR6, UPT, UPT, UR4, 0x1c0, URZ ;  /* 0x000001c004067890 */ /* 0x000fe2000fffe0ff */
[----:B------:R-:W-:Y:S01]  /*0080*/  HFMA2 R62, -RZ, RZ, 0, 0 ;  /* 0x00000000ff3e7431 */ /* 0x000fe200000001ff */
[----:B------:R-:W-:Y:S01]  /*0090*/  CS2R R14, SRZ ;  /* 0x00000000000e7805 */ /* 0x000fe2000001ff00 */
[----:B------:R-:W3:Y:S01]  /*00a0*/  LDC.64 R4, c[0x0][0x388] ;  /* 0x0000e200ff047b82 */ /* 0x000ee20000000a00 */
[----:B------:R-:W-:Y:S01]  /*00b0*/  HFMA2 R66, -RZ, RZ, 0, 0 ;  /* 0x00000000ff427431 */ /* 0x000fe200000001ff */
[----:B------:R-:W-:-:S02]  /*00c0*/  CS2R R56, SRZ ;  /* 0x0000000000387805 */ /* 0x000fc4000001ff00 */
[----:B------:R-:W-:Y:S02]  /*00d0*/  CS2R R24, SRZ ;  /* 0x0000000000187805 */ /* 0x000fe4000001ff00 */
[----:B------:R-:W-:Y:S02]  /*00e0*/  CS2R R60, SRZ ;  /* 0x00000000003c7805 */ /* 0x000fe4000001ff00 */
[----:B------:R-:W-:Y:S02]  /*00f0*/  CS2R R12, SRZ ;  /* 0x00000000000c7805 */ /* 0x000fe4000001ff00 */
[----:B------:R-:W-:Y:S02]  /*0100*/  CS2R R54, SRZ ;  /* 0x0000000000367805 */ /* 0x000fe4000001ff00 */
[----:B------:R-:W-:Y:S01]  /*0110*/  CS2R R30, SRZ ;  /* 0x00000000001e7805 */ /* 0x000fe2000001ff00 */
[----:B------:R-:W4:Y:S01]  /*0120*/  S2UR UR7, SR_CgaCtaId ;  /* 0x00000000000779c3 */ /* 0x000f220000008800 */
[----:B------:R-:W-:-:S02]  /*0130*/  CS2R R28, SRZ ;  /* 0x00000000001c7805 */ /* 0x000fc4000001ff00 */
[----:B------:R-:W-:Y:S02]  /*0140*/  MOV R89, RZ ;  /* 0x000000ff00597202 */ /* 0x000fe40000000f00 */
[----:B------:R-:W-:Y:S02]  /*0150*/  CS2R R22, SRZ ;  /* 0x0000000000167805 */ /* 0x000fe4000001ff00 */
[----:B------:R-:W-:Y:S02]  /*0160*/  CS2R R52, SRZ ;  /* 0x0000000000347805 */ /* 0x000fe4000001ff00 */
[----:B------:R-:W-:Y:S02]  /*0170*/  CS2R R26, SRZ ;  /* 0x00000000001a7805 */ /* 0x000fe4000001ff00 */
[----:B------:R-:W-:Y:S02]  /*0180*/  CS2R R20, SRZ ;  /* 0x0000000000147805 */ /* 0x000fe4000001ff00 */
[----:B------:R-:W-:-:S02]  /*0190*/  CS2R R86, SRZ ;  /* 0x0000000000567805 */ /* 0x000fc4000001ff00 */
[----:B------:R-:W-:Y:S02]  /*01a0*/  CS2R R58, SRZ ;  /* 0x00000000003a7805 */ /* 0x000fe4000001ff00 */
[----:B------:R-:W-:Y:S02]  /*01b0*/  CS2R R18, SRZ ;  /* 0x0000000000127805 */ /* 0x000fe4000001ff00 */
[----:B------:R-:W-:Y:S02]  /*01c0*/  CS2R R84, SRZ ;  /* 0x0000000000547805 */ /* 0x000fe4000001ff00 */
[----:B------:R-:W-:Y:S02]  /*01d0*/  CS2R R76, SRZ ;  /* 0x00000000004c7805 */ /* 0x000fe4000001ff00 */
[----:B------:R-:W-:Y:S02]  /*01e0*/  CS2R R32, SRZ ;  /* 0x0000000000207805 */ /* 0x000fe4000001ff00 */
[----:B------:R-:W-:-:S02]  /*01f0*/  MOV R93, RZ ;  /* 0x000000ff005d7202 */ /* 0x000fc40000000f00 */
[----:B------:R-:W-:Y:S02]  /*0200*/  CS2R R72, SRZ ;  /* 0x0000000000487805 */ /* 0x000fe4000001ff00 */
[----:B0-----:R-:W-:Y:S02]  /*0210*/  SHF.L.U32 R2, R3, 0x6, RZ ;  /* 0x0000000603027819 */ /* 0x001fe400000006ff */
[----:B------:R-:W-:Y:S02]  /*0220*/  CS2R R16, SRZ ;  /* 0x0000000000107805 */ /* 0x000fe4000001ff00 */
[----:B------:R-:W-:Y:S02]  /*0230*/  SHF.R.U32.HI R3, RZ, 0x1, R3 ;  /* 0x00000001ff037819 */ /* 0x000fe40000011603 */
[----:B------:R-:W-:Y:S02]  /*0240*/  CS2R R82, SRZ ;  /* 0x0000000000527805 */ /* 0x000fe4000001ff00 */
[----:B------:R-:W-:Y:S01]  /*0250*/  LOP3.LUT R9, R2, 0x40, RZ, 0xc0, !PT ;  /* 0x0000004002097812 */ /* 0x000fe200078ec0ff */
[C---:B--2---:R-:W-:Y:S01]  /*0260*/  IMAD R2, R0.reuse, 0x1e00, RZ ;  /* 0x00001e0000027824 */ /* 0x044fe200078e02ff */
[----:B------:R-:W-:-:S02]  /*0270*/  IADD3 R8, PT, PT, R0, 0x38, RZ ;  /* 0x0000003800087810 */ /* 0x000fc40007ffe0ff */
[----:B------:R-:W-:Y:S02]  /*0280*/  CS2R R80, SRZ ;  /* 0x0000000000507805 */ /* 0x000fe4000001ff00 */
[----:B------:R-:W-:Y:S01]  /*0290*/  IADD3 R101, PT, PT, R9, R0, RZ ;  /* 0x0000000009657210 */ /* 0x000fe20007ffe0ff */
[----:B------:R-:W-:Y:S01]  /*02a0*/  IMAD R3, R3, 0x6900, R2 ;  /* 0x0000690003037824 */ /* 0x000fe200078e0202 */
[----:B------:R-:W-:Y:S02]  /*02b0*/  SHF.L.U32 R10, R8, 0x1, RZ ;  /* 0x00000001080a7819 */ /* 0x000fe400000006ff */
[----:B------:R-:W-:Y:S02]  /*02c0*/  CS2R R78, SRZ ;  /* 0x00000000004e7805 */ /* 0x000fe4000001ff00 */
[----:B------:R-:W-:Y:S01]  /*02d0*/  LOP3.LUT R11, R9, 0x3f, R8, 0xf8, !PT ;  /* 0x0000003f090b7812 */ /* 0x000fe200078ef808 */
[----:B-1----:R-:W-:Y:S01]  /*02e0*/  IMAD.WIDE.U32 R6, R3, 0x4, R6 ;  /* 0x0000000403067825 */ /* 0x002fe200078e0006 */
[----:B------:R-:W-:-:S02]  /*02f0*/  SHF.L.U32 R2, R0, 0x5, RZ ;  /* 0x0000000500027819 */ /* 0x000fc400000006ff */
[----:B------:R-:W-:Y:S02]  /*0300*/  CS2R R8, SRZ ;  /* 0x0000000000087805 */ /* 0x000fe4000001ff00 */
[----:B------:R-:W-:Y:S01]  /*0310*/  LOP3.LUT R11, R11, 0xf80, R10, 0xf8, !PT ;  /* 0x00000f800b0b7812 */ /* 0x000fe200078ef80a */
[--C-:B---3--:R-:W-:Y:S01]  /*0320*/  IMAD.WIDE.U32 R100, R101, 0x4, R4.reuse ;  /* 0x0000000465647825 */ /* 0x108fe200078e0004 */
[----:B------:R-:W-:Y:S02]  /*0330*/  IADD3 R94, P0, PT, R6, 0x3c00, RZ ;  /* 0x00003c00065e7810 */ /* 0x000fe40007f1e0ff */
[----:B------:R-:W-:Y:S02]  /*0340*/  CS2R R74, SRZ ;  /* 0x00000000004a7805 */ /* 0x000fe4000001ff00 */
[----:B------:R-:W-:Y:S01]  /*0350*/  CS2R R34, SRZ ;  /* 0x0000000000227805 */ /* 0x000fe2000001ff00 */
[----:B------:R-:W-:Y:S01]  /*0360*/  IMAD.WIDE.U32 R4, R11, 0x4, R4 ;  /* 0x000000040b047825 */ /* 0x000fe200078e0004 */
[----:B------:R-:W-:-:S02]  /*0370*/  IADD3.X R95, PT, PT, RZ, R7, RZ, P0, !PT ;  /* 0x00000007ff5f7210 */ /* 0x000fc400007fe4ff */
[----:B------:R-:W-:Y:S02]  /*0380*/  CS2R R10, SRZ ;  /* 0x00000000000a7805 */ /* 0x000fe4000001ff00 */
[----:B------:R-:W-:Y:S02]  /*0390*/  MOV R7, RZ ;  /* 0x000000ff00077202 */ /* 0x000fe40000000f00 */
[----:B------:R-:W-:Y:S02]  /*03a0*/  CS2R R70, SRZ ;  /* 0x0000000000467805 */ /* 0x000fe4000001ff00 */
[----:B------:R-:W-:Y:S01]  /*03b0*/  MOV R64, RZ ;  /* 0x000000ff00407202 */ /* 0x000fe20000000f00 */
[----:B----4-:R-:W-:Y:S01]  /*03c0*/  ULEA UR5, UR7, UR4, 0x18 ;  /* 0x0000000407057291 */ /* 0x010fe2000f8ec0ff */
[----:B------:R-:W-:Y:S01]  /*03d0*/  LOP3.LUT R6, R0, 0x3f8, RZ, 0xc0, !PT ;  /* 0x000003f800067812 */ /* 0x000fe200078ec0ff */
[----:B------:R-:W0:Y:S01]  /*03e0*/  LDCU.64 UR10, c[0x0][0x358] ;  /* 0x00006b00ff0a77ac */ /* 0x000e220008000a00 */
[----:B------:R-:W-:Y:S01]  /*03f0*/  LOP3.LUT R2, R2, 0xe0, RZ, 0xc0, !PT ;  /* 0x000000e002027812 */ /* 0x000fe200078ec0ff */
[----:B------:R-:W-:Y:S01]  /*0400*/  ULEA UR6, UR7, UR6, 0x18 ;  /* 0x0000000607067291 */ /* 0x000fe2000f8ec0ff */
[----:B------:R-:W-:-:S11]  /*0410*/  UMOV UR4, URZ ;  /* 0x000000ff00047c82 */ /* 0x000fd60008000000 */
.L_x_2:
[----:B------:R-:W-:Y:S01]  /*0420*/  BAR.SYNC.DEFER_BLOCKING 0x0 ;  /* 0x0000000000007b1d */ /* 0x000fe20000010000 */
[----:B------:R-:W-:-:S05]  /*0430*/  ISETP.GT.U32.AND P0, PT, R0, 0xf, PT ;  /* 0x0000000f0000780c */ /* 0x000fca0003f04070 */
[----:B0-----:R0:W5:Y:S04]  /*0440*/  LDG.E.CONSTANT R65, desc[UR10][R4.64] ;  /* 0x0000000a04417981 */ /* 0x001168000c1e9900 */
[----:B------:R0:W5:Y:S04]  /*0450*/  LDG.E.CONSTANT R67, desc[UR10][R100.64] ;  /* 0x0000000a64437981 */ /* 0x000168000c1e9900 */
[----:B------:R0:W5:Y:S01]  /*0460*/  @!P0 LDG.E.CONSTANT R63, desc[UR10][R100.64+0x2c0] ;  /* 0x0002c00a643f8981 */ /* 0x000162000c1e9900 */
[----:B------:R-:W-:Y:S01]  /*0470*/  ISETP.GT.U32.AND P1, PT, R0, 0x3, PT ;  /* 0x000000030000780c */ /* 0x000fe20003f24070 */
[----:B------:R-:W-:-:S12]  /*0480*/  BSSY.RECONVERGENT B0, `(.L_x_0) ;  /* 0x0000031000007945 */ /* 0x000fd80003800200 */
[----:B0-----:R-:W-:Y:S05]  /*0490*/  @P1 BRA `(.L_x_1) ;  /* 0x0000000000bc1947 */ /* 0x001fea0003800000 */
[----:B------:R-:W0:Y:S01]  /*04a0*/  LDC.64 R40, c[0x0][0x380] ;  /* 0x0000e000ff287b82 */ /* 0x000e220000000a00 */
[----:B------:R-:W2:Y:S04]  /*04b0*/  LDG.E.CONSTANT R45, desc[UR10][R94.64+-0x3bfc] ;  /* 0xffc4040a5e2d7981 */ /* 0x000ea8000c1e9900 */
[----:B------:R-:W2:Y:S04]  /*04c0*/  LDG.E.CONSTANT R46, desc[UR10][R94.64+-0x3480] ;  /* 0xffcb800a5e2e7981 */ /* 0x000ea8000c1e9900 */
[----:B------:R-:W2:Y:S04]  /*04d0*/  LDG.E.CONSTANT R47, desc[UR10][R94.64+-0x347c] ;  /* 0xffcb840a5e2f7981 */ /* 0x000ea8000c1e9900 */
[----:B------:R-:W3:Y:S04]  /*04e0*/  LDG.E.CONSTANT R36, desc[UR10][R94.64+-0x2d00] ;  /* 0xffd3000a5e247981 */ /* 0x000ee8000c1e9900 */
[----:B------:R-:W3:Y:S04]  /*04f0*/  LDG.E.CONSTANT R37, desc[UR10][R94.64+-0x2cfc] ;  /* 0xffd3040a5e257981 */ /* 0x000ee8000c1e9900 */
[----:B------:R-:W3:Y:S01]  /*0500*/  LDG.E.CONSTANT R38, desc[UR10][R94.64+-0x2580] ;  /* 0xffda800a5e267981 */ /* 0x000ee2000c1e9900 */
[----:B0-----:R-:W-:-:S03]  /*0510*/  IMAD.WIDE.U32 R40, R3, 0x4, R40 ;  /* 0x0000000403287825 */ /* 0x001fc600078e0028 */
[----:B------:R-:W3:Y:S04]  /*0520*/  LDG.E.CONSTANT R39, desc[UR10][R94.64+-0x257c] ;  /* 0xffda840a5e277981 */ /* 0x000ee8000c1e9900 */
[----:B------:R-:W2:Y:S04]  /*0530*/  LDG.E.CONSTANT R44, desc[UR10][R40.64] ;  /* 0x0000000a282c7981 */ /* 0x000ea8000c1e9900 */
[----:B------:R-:W4:Y:S04]  /*0540*/  LDG.E.CONSTANT R42, desc[UR10][R94.64+-0x1680] ;  /* 0xffe9800a5e2a7981 */ /* 0x000f28000c1e9900 */
[----:B------:R-:W4:Y:S04]  /*0550*/  LDG.E.CONSTANT R43, desc[UR10][R94.64+-0x167c] ;  /* 0xffe9840a5e2b7981 */ /* 0x000f28000c1e9900 */
[----:B------:R-:W4:Y:S04]  /*0560*/  LDG.E.CONSTANT R40, desc[UR10][R94.64+-0x1e00] ;  /* 0xffe2000a5e287981 */ /* 0x000f28000c1e9900 */
[----:B------:R-:W4:Y:S04]  /*0570*/  LDG.E.CONSTANT R41, desc[UR10][R94.64+-0x1dfc] ;  /* 0xffe2040a5e297981 */ /* 0x000f28000c1e9900 */
[----:B------:R-:W4:Y:S04]  /*0580*/  LDG.E.CONSTANT R48, desc[UR10][R94.64+-0xf00] ;  /* 0xfff1000a5e307981 */ /* 0x000f28000c1e9900 */
[----:B------:R-:W4:Y:S04]  /*0590*/  LDG.E.CONSTANT R49, desc[UR10][R94.64+-0xefc] ;  /* 0xfff1040a5e317981 */ /* 0x000f28000c1e9900 */
[----:B------:R-:W4:Y:S04]  /*05a0*/  LDG.E.CONSTANT R50, desc[UR10][R94.64+-0x780] ;  /* 0xfff8800a5e327981 */ /* 0x000f28000c1e9900 */
[----:B------:R-:W4:Y:S01]  /*05b0*/  LDG.E.CONSTANT R51, desc[UR10][R94.64+-0x77c] ;  /* 0xfff8840a5e337981 */ /* 0x000f22000c1e9900 */
[----:B------:R-:W0:Y:S01]  /*05c0*/  S2UR UR8, SR_CgaCtaId ;  /* 0x00000000000879c3 */ /* 0x000e220000008800 */
[----:B------:R-:W-:Y:S01]  /*05d0*/  UMOV UR7, 0x400 ;  /* 0x0000040000077882 */ /* 0x000fe20000000000 */
[----:B------:R-:W-:Y:S01]  /*05e0*/  ISETP.NE.AND P1, PT, R0, 0x3, PT ;  /* 0x000000030000780c */ /* 0x000fe20003f25270 */
[----:B0-----:R-:W-:-:S06]  /*05f0*/  ULEA UR7, UR8, UR7, 0x18 ;  /* 0x0000000708077291 */ /* 0x001fcc000f8ec0ff */
[----:B------:R-:W-:-:S05]  /*0600*/  LEA R69, R0, UR7, 0x7 ;  /* 0x0000000700457c11 */ /* 0x000fca000f8e38ff */
[----:B---3--:R0:W-:Y:S04]  /*0610*/  STS.128 [R69+0x10], R36 ;  /* 0x0000102445007388 */ /* 0x0081e80000000c00 */
[----:B--2---:R1:W-:Y:S04]  /*0620*/  STS.128 [R69], R44 ;  /* 0x0000002c45007388 */ /* 0x0043e80000000c00 */
[----:B0-----:R-:W2:Y:S04]  /*0630*/  @P1 LDG.E.CONSTANT R36, desc[UR10][R94.64] ;  /* 0x0000000a5e241981 */ /* 0x001ea8000c1e9900 */
[----:B----4-:R0:W-:Y:S04]  /*0640*/  STS.128 [R69+0x20], R40 ;  /* 0x0000202845007388 */ /* 0x0101e80000000c00 */
[----:B------:R-:W2:Y:S04]  /*0650*/  @P1 LDG.E.CONSTANT R37, desc[UR10][R94.64+0x4] ;  /* 0x0000040a5e251981 */ /* 0x000ea8000c1e9900 */
[----:B------:R-:W2:Y:S04]  /*0660*/  @P1 LDG.E.CONSTANT R38, desc[UR10][R94.64+0x780] ;  /* 0x0007800a5e261981 */ /* 0x000ea8000c1e9900 */
[----:B------:R-:W2:Y:S04]  /*0670*/  @P1 LDG.E.CONSTANT R39, desc[UR10][R94.64+0x784] ;  /* 0x0007840a5e271981 */ /* 0x000ea8000c1e9900 */
[----:B------:R3:W-:Y:S04]  /*0680*/  STS.128 [R69+0x30], R48 ;  /* 0x0000303045007388 */ /* 0x0007e80000000c00 */
[----:B-1----:R-:W4:Y:S04]  /*0690*/  @P1 LDG.E.CONSTANT R44, desc[UR10][R94.64+0xf00] ;  /* 0x000f000a5e2c1981 */ /* 0x002f28000c1e9900 */
[----:B------:R-:W4:Y:S04]  /*06a0*/  @P1 LDG.E.CONSTANT R45, desc[UR10][R94.64+0xf04] ;  /* 0x000f040a5e2d1981 */ /* 0x000f28000c1e9900 */
[----:B------:R-:W4:Y:S04]  /*06b0*/  @P1 LDG.E.CONSTANT R46, desc[UR10][R94.64+0x1680] ;  /* 0x0016800a5e2e1981 */ /* 0x000f28000c1e9900 */
[----:B------:R-:W4:Y:S04]  /*06c0*/  @P1 LDG.E.CONSTANT R47, desc[UR10][R94.64+0x1684] ;  /* 0x0016840a5e2f1981 */ /* 0x000f28000c1e9900 */
[----:B0-----:R-:W4:Y:S04]  /*06d0*/  @P1 LDG.E.CONSTANT R40, desc[UR10][R94.64+0x1e00] ;  /* 0x001e000a5e281981 */ /* 0x001f28000c1e9900 */
[----:B------:R-:W4:Y:S04]  /*06e0*/  @P1 LDG.E.CONSTANT R41, desc[UR10][R94.64+0x1e04] ;  /* 0x001e040a5e291981 */ /* 0x000f28000c1e9900 */
[----:B------:R-:W4:Y:S04]  /*06f0*/  @P1 LDG.E.CONSTANT R42, desc[UR10][R94.64+0x2580] ;  /* 0x0025800a5e2a1981 */ /* 0x000f28000c1e9900 */
[----:B------:R-:W4:Y:S04]  /*0700*/  @P1 LDG.E.CONSTANT R43, desc[UR10][R94.64+0x2584] ;  /* 0x0025840a5e2b1981 */ /* 0x000f28000c1e9900 */
[----:B---3--:R-:W3:Y:S04]  /*0710*/  @P1 LDG.E.CONSTANT R48, desc[UR10][R94.64+0x2d00] ;  /* 0x002d000a5e301981 */ /* 0x008ee8000c1e9900 */
[----:B------:R-:W3:Y:S04]  /*0720*/  @P1 LDG.E.CONSTANT R49, desc[UR10][R94.64+0x2d04] ;  /* 0x002d040a5e311981 */ /* 0x000ee8000c1e9900 */
[----:B------:R-:W3:Y:S04]  /*0730*/  @P1 LDG.E.CONSTANT R50, desc[UR10][R94.64+0x3480] ;  /* 0x0034800a5e321981 */ /* 0x000ee8000c1e9900 */
[----:B------:R-:W3:Y:S04]  /*0740*/  @P1 LDG.E.CONSTANT R51, desc[UR10][R94.64+0x3484] ;  /* 0x0034840a5e331981 */ /* 0x000ee8000c1e9900 */
[----:B--2---:R0:W-:Y:S04]  /*0750*/  @P1 STS.128 [R69+0x40], R36 ;  /* 0x0000402445001388 */ /* 0x0041e80000000c00 */
[----:B----4-:R0:W-:Y:S04]  /*0760*/  @P1 STS.128 [R69+0x50], R44 ;  /* 0x0000502c45001388 */ /* 0x0101e80000000c00 */
[----:B------:R0:W-:Y:S04]  /*0770*/  @P1 STS.128 [R69+0x60], R40 ;  /* 0x0000602845001388 */ /* 0x0001e80000000c00 */
[----:B---3--:R0:W-:Y:S02]  /*0780*/  @P1 STS.128 [R69+0x70], R48 ;  /* 0x0000703045001388 */ /* 0x0081e40000000c00 */
.L_x_1:
[----:B------:R-:W-:Y:S05]  /*0790*/  BSYNC.RECONVERGENT B0 ;  /* 0x0000000000007941 */ /* 0x000fea0003800200 */
.L_x_0:
[----:B------:R-:W1:Y:S01]  /*07a0*/  S2UR UR8, SR_CgaCtaId ;  /* 0x00000000000879c3 */ /* 0x000e620000008800 */
[----:B------:R-:W-:Y:S01]  /*07b0*/  UMOV UR7, 0x400 ;  /* 0x0000040000077882 */ /* 0x000fe20000000000 */
[----:B------:R-:W-:Y:S01]  /*07c0*/  UIADD3 UR4, UPT, UPT, UR4, 0x1, URZ ;  /* 0x0000000104047890 */ /* 0x000fe2000fffe0ff */
[----:B------:R-:W-:Y:S01]  /*07d0*/  IADD3 R94, P1, PT, R94, 0x8, RZ ;  /* 0x000000085e5e7810 */ /* 0x000fe20007f3e0ff */
[----:B------:R-:W-:Y:S01]  /*07e0*/  UIADD3 UR7, UPT, UPT, UR7, 0x1c0, URZ ;  /* 0x000001c007077890 */ /* 0x000fe2000fffe0ff */
[----:B------:R-:W-:Y:S01]  /*07f0*/  IADD3 R3, PT, PT, R3, 0x2, RZ ;  /* 0x0000000203037810 */ /* 0x000fe20007ffe0ff */
[----:B------:R-:W-:Y:S01]  /*0800*/  UISETP.NE.AND UP0, UPT, UR4, 0xf0, UPT ;  /* 0x000000f00400788c */ /* 0x000fe2000bf05270 */
[----:B------:R-:W-:Y:S01]  /*0810*/  IADD3.X R95, PT, PT, RZ, R95, RZ, P1, !PT ;  /* 0x0000005fff5f7210 */ /* 0x000fe20000ffe4ff */
[----:B-1----:R-:W-:-:S06]  /*0820*/  ULEA UR7, UR8, UR7, 0x18 ;  /* 0x0000000708077291 */ /* 0x002fcc000f8ec0ff */
[----:B0-----:R-:W-:-:S05]  /*0830*/  LEA R50, R0, UR7, 0x2 ;  /* 0x0000000700327c11 */ /* 0x001fca000f8e10ff */
[----:B-----5:R-:W-:Y:S04]  /*0840*/  STS [R50+0xe0], R65 ;  /* 0x0000e04132007388 */ /* 0x020fe80000000800 */
[----:B------:R-:W-:Y:S04]  /*0850*/  STS [R50], R67 ;  /* 0x0000004332007388 */ /* 0x000fe80000000800 */
[----:B------:R-:W-:Y:S01]  /*0860*/  @!P0 STS [R50+0x1c0], R63 ;  /* 0x0001c03f32008388 */ /* 0x000fe20000000800 */
[----:B------:R-:W-:Y:S01]  /*0870*/  BAR.SYNC.DEFER_BLOCKING 0x0 ;  /* 0x0000000000007b1d */ /* 0x000fe20000010000 */
[----:B------:R-:W-:-:S04]  /*0880*/  IADD3 R100, P0, PT, R100, 0x400, RZ ;  /* 0x0000040064647810 */ /* 0x000fc80007f1e0ff */
[----:B------:R-:W-:Y:S02]  /*0890*/  IADD3.X R101, PT, PT, RZ, R101, RZ, P0, !PT ;  /* 0x00000065ff657210 */ /* 0x000fe400007fe4ff */
[----:B------:R-:W-:-:S04]  /*08a0*/  IADD3 R4, P0, PT, R4, 0x400, RZ ;  /* 0x0000040004047810 */ /* 0x000fc80007f1e0ff */
[----:B------:R-:W-:Y:S01]  /*08b0*/  IADD3.X R5, PT, PT, RZ, R5, RZ, P0, !PT ;  /* 0x00000005ff057210 */ /* 0x000fe200007fe4ff */
[----:B------:R-:W-:Y:S04]  /*08c0*/  LDS.64 R44, [R6+UR5] ;  /* 0x00000005062c7984 */ /* 0x000fe80008000a00 */
[----:B------:R-:W0:Y:S04]  /*08d0*/  LDS.128 R36, [R2+UR6+0x10] ;  /* 0x0000100602247984 */ /* 0x000e280008000c00 */
[----:B------:R-:W1:Y:S04]  /*08e0*/  LDS.64 R46, [R6+UR5+0x38] ;  /* 0x00003805062e7984 */ /* 0x000e680008000a00 */
[----:B------:R-:W2:Y:S04]  /*08f0*/  LDS.128 R40, [R2+UR6] ;  /* 0x0000000602287984 */ /* 0x000ea80008000c00 */
[----:B------:R-:W3:Y:S04]  /*0900*/  LDS.64 R48, [R6+UR5+0x70] ;  /* 0x0000700506307984 */ /* 0x000ee80008000a00 */
[----:B------:R-:W4:Y:S01]  /*0910*/  LDS.64 R50, [R6+UR5+0xa8] ;  /* 0x0000a80506327984 */ /* 0x000f220008000a00 */
[C---:B0-----:R-:W-:Y:S01]  /*0920*/  FFMA R88, R44.reuse, R37, R66 ;  /* 0x000000252c587223 */ /* 0x041fe20000000042 */
[----:B------:R-:W-:-:S02]  /*0930*/  FFMA R99, R44, R36, R64 ;  /* 0x000000242c637223 */ /* 0x000fc40000000040 */
[----:B------:R-:W0:Y:S01]  /*0940*/  LDS.64 R66, [R6+UR5+0x150] ;  /* 0x0001500506427984 */ /* 0x000e220008000a00 */
[----:B------:R-:W-:Y:S01]  /*0950*/  FFMA R97, R44, R38, R70 ;  /* 0x000000262c617223 */ /* 0x000fe20000000046 */
[C---:B-1----:R-:W-:Y:S01]  /*0960*/  FFMA R105, R46.reuse, R36, R76 ;  /* 0x000000242e697223 */ /* 0x042fe2000000004c */
[C---:B------:R-:W-:Y:S01]  /*0970*/  FFMA R103, R46.reuse, R38, R80 ;  /* 0x000000262e677223 */ /* 0x040fe20000000050 */
[C---:B------:R-:W-:Y:S01]  /*0980*/  FFMA R78, R46.reuse, R37, R78 ;  /* 0x000000252e4e7223 */ /* 0x040fe2000000004e */
[----:B------:R-:W-:Y:S01]  /*0990*/  FFMA R82, R46, R39, R82 ;  /* 0x000000272e527223 */ /* 0x000fe20000000052 */
[----:B--2---:R-:W-:Y:S01]  /*09a0*/  FFMA R102, R40, R46, R31 ;  /* 0x0000002e28667223 */ /* 0x004fe2000000001f */
[C---:B------:R-:W-:Y:S01]  /*09b0*/  FFMA R92, R46.reuse, R41, R75 ;  /* 0x000000292e5c7223 */ /* 0x040fe2000000004b */
[C---:B------:R-:W-:Y:S01]  /*09c0*/  FFMA R70, R46.reuse, R42, R83 ;  /* 0x0000002a2e467223 */ /* 0x040fe20000000053 */
[----:B------:R-:W-:Y:S01]  /*09d0*/  FFMA R52, R46, R43, R52 ;  /* 0x0000002b2e347223 */ /* 0x000fe20000000034 */
[----:B---3--:R-:W-:Y:S01]  /*09e0*/  FFMA R106, R40, R48, R33 ;  /* 0x00000030286a7223 */ /* 0x008fe20000000021 */
[C---:B------:R-:W-:Y:S01]  /*09f0*/  FFMA R80, R48.reuse, R41, R77 ;  /* 0x0000002930507223 */ /* 0x040fe2000000004d */
[C---:B------:R-:W-:Y:S01]  /*0a00*/  FFMA R76, R48.reuse, R42, R85 ;  /* 0x0000002a304c7223 */ /* 0x040fe20000000055 */
[C---:B------:R-:W-:Y:S01]  /*0a10*/  FFMA R54, R48.reuse, R43, R54 ;  /* 0x0000002b30367223 */ /* 0x040fe20000000036 */
[C---:B------:R-:W-:Y:S01]  /*0a20*/  FFMA R109, R48.reuse, R36, R56 ;  /* 0x00000024306d7223 */ /* 0x040fe20000000038 */
[C---:B------:R-:W-:Y:S01]  /*0a30*/  FFMA R58, R48.reuse, R37, R58 ;  /* 0x00000025303a7223 */ /* 0x040fe2000000003a */
[C---:B------:R-:W-:Y:S01]  /*0a40*/  FFMA R107, R48.reuse, R38, R60 ;  /* 0x00000026306b7223 */ /* 0x040fe2000000003c */
[----:B------:R-:W-:Y:S01]  /*0a50*/  FFMA R48, R48, R39, R62 ;  /* 0x0000002730307223 */ /* 0x000fe2000000003e */
[----:B------:R-:W1:Y:S01]  /*0a60*/  LDS.64 R64, [R6+UR5+0x118] ;  /* 0x0001180506407984 */ /* 0x000e620008000a00 */
[C---:B------:R-:W-:Y:S01]  /*0a70*/  FFMA R71, R44.reuse, R40, R71 ;  /* 0x000000282c477223 */ /* 0x040fe20000000047 */
[C---:B------:R-:W-:Y:S01]  /*0a80*/  FFMA R18, R44.reuse, R41, R18 ;  /* 0x000000292c127223 */ /* 0x040fe20000000012 */
[C---:B------:R-:W-:Y:S01]  /*0a90*/  FFMA R90, R44.reuse, R42, R79 ;  /* 0x0000002a2c5a7223 */ /* 0x040fe2000000004f */
[----:B------:R-:W2:Y:S01]  /*0aa0*/  LDS.64 R62, [R6+UR5+0xe0] ;  /* 0x0000e005063e7984 */ /* 0x000ea20008000a00 */
[C---:B------:R-:W-:Y:S01]  /*0ab0*/  FFMA R32, R44.reuse, R43, R32 ;  /* 0x0000002b2c207223 */ /* 0x040fe20000000020 */
[----:B------:R-:W-:Y:S01]  /*0ac0*/  FFMA R72, R44, R39, R72 ;  /* 0x000000272c487223 */ /* 0x000fe20000000048 */
[----:B----4-:R-:W-:Y:S01]  /*0ad0*/  FFMA R112, R40, R50, R21 ;  /* 0x0000003228707223 */ /* 0x010fe20000000015 */
[C---:B------:R-:W-:Y:S01]  /*0ae0*/  FFMA R60, R50.reuse, R41, R27 ;  /* 0x00000029323c7223 */ /* 0x040fe2000000001b */
[C---:B------:R-:W-:Y:S01]  /*0af0*/  FFMA R56, R50.reuse, R42, R53 ;  /* 0x0000002a32387223 */ /* 0x040fe20000000035 */
[C---:B------:R-:W-:Y:S01]  /*0b00*/  FFMA R22, R50.reuse, R43, R22 ;  /* 0x0000002b32167223 */ /* 0x040fe20000000016 */
[C---:B------:R-:W-:Y:S01]  /*0b10*/  FFMA R89, R50.reuse, R36, R89 ;  /* 0x0000002432597223 */ /* 0x040fe20000000059 */
[C---:B------:R-:W-:Y:S01]  /*0b20*/  FFMA R28, R50.reuse, R37, R28 ;  /* 0x00000025321c7223 */ /* 0x040fe2000000001c */
[C---:B------:R-:W-:Y:S01]  /*0b30*/  FFMA R91, R50.reuse, R38, R91 ;  /* 0x00000026325b7223 */ /* 0x040fe2000000005b */
[-C--:B------:R-:W-:Y:S01]  /*0b40*/  FFMA R30, R50, R39.reuse, R30 ;  /* 0x00000027321e7223 */ /* 0x080fe2000000001e */
[----:B0-----:R-:W-:Y:S01]  /*0b50*/  FFMA R46, R66, R39, R68 ;  /* 0x00000027422e7223 */ /* 0x001fe20000000044 */
[----:B------:R-:W-:Y:S01]  /*0b60*/  FFMA R124, R40, R66, R7 ;  /* 0x00000042287c7223 */ /* 0x000fe20000000007 */
[----:B------:R-:W0:Y:S01]  /*0b70*/  LDS.64 R68, [R6+UR5+0x188] ;  /* 0x0001880506447984 */ /* 0x000e220008000a00 */
[C---:B------:R-:W-:Y:S01]  /*0b80*/  FFMA R118, R66.reuse, R41, R11 ;  /* 0x0000002942767223 */ /* 0x040fe2000000000b */
[C---:B------:R-:W-:Y:S01]  /*0b90*/  FFMA R8, R66.reuse, R43, R8 ;  /* 0x0000002b42087223 */ /* 0x040fe20000000008 */
[C---:B------:R-:W-:Y:S01]  /*0ba0*/  FFMA R98, R66.reuse, R36, R59 ;  /* 0x0000002442627223 */ /* 0x040fe2000000003b */
[C---:B------:R-:W-:Y:S01]  /*0bb0*/  FFMA R20, R66.reuse, R37, R20 ;  /* 0x0000002542147223 */ /* 0x040fe20000000014 */
[----:B------:R-:W-:Y:S01]  /*0bc0*/  FFMA R50, R66, R38, R87 ;  /* 0x0000002642327223 */ /* 0x000fe20000000057 */
[----:B-1----:R-:W-:Y:S01]  /*0bd0*/  FFMA R120, R40, R64, R15 ;  /* 0x0000004028787223 */ /* 0x002fe2000000000f */
[C---:B------:R-:W-:Y:S01]  /*0be0*/  FFMA R114, R64.reuse, R41, R17 ;  /* 0x0000002940727223 */ /* 0x040fe20000000011 */
[C---:B------:R-:W-:Y:S01]  /*0bf0*/  FFMA R10, R64.reuse, R43, R10 ;  /* 0x0000002b400a7223 */ /* 0x040fe2000000000a */
[----:B------:R-:W-:Y:S01]  /*0c00*/  FFMA R96, R64, R36, R73 ;  /* 0x0000002440607223 */ /* 0x000fe20000000049 */
[----:B--2---:R-:W-:Y:S01]  /*0c10*/  FFMA R116, R40, R62, R23 ;  /* 0x0000003e28747223 */ /* 0x004fe20000000017 */
[C---:B------:R-:W-:Y:S01]  /*0c20*/  FFMA R110, R62.reuse, R41, R29 ;  /* 0x000000293e6e7223 */ /* 0x040fe2000000001d */
[C---:B------:R-:W-:Y:S01]  /*0c30*/  FFMA R35, R62.reuse, R42, R35 ;  /* 0x0000002a3e237223 */ /* 0x040fe20000000023 */
[C---:B------:R-:W-:Y:S01]  /*0c40*/  FFMA R16, R62.reuse, R43, R16 ;  /* 0x0000002b3e107223 */ /* 0x040fe20000000010 */
[C---:B------:R-:W-:Y:S01]  /*0c50*/  FFMA R81, R62.reuse, R36, R81 ;  /* 0x000000243e517223 */ /* 0x040fe20000000051 */
[C---:B------:R-:W-:Y:S01]  /*0c60*/  FFMA R34, R62.reuse, R37, R34 ;  /* 0x000000253e227223 */ /* 0x040fe20000000022 */
[C---:B------:R-:W-:Y:S01]  /*0c70*/  FFMA R74, R62.reuse, R38, R74 ;  /* 0x000000263e4a7223 */ /* 0x040fe2000000004a */
[----:B------:R-:W-:Y:S01]  /*0c80*/  FFMA R86, R62, R39, R86 ;  /* 0x000000273e567223 */ /* 0x000fe20000000056 */
[C---:B------:R-:W-:Y:S01]  /*0c90*/  FFMA R62, R64.reuse, R42, R25 ;  /* 0x0000002a403e7223 */ /* 0x040fe20000000019 */
[C---:B------:R-:W-:Y:S01]  /*0ca0*/  FFMA R26, R64.reuse, R37, R26 ;  /* 0x00000025401a7223 */ /* 0x040fe2000000001a */
[C---:B------:R-:W-:Y:S01]  /*0cb0*/  FFMA R44, R64.reuse, R38, R93 ;  /* 0x00000026402c7223 */ /* 0x040fe2000000005d */
[----:B------:R-:W-:Y:S01]  /*0cc0*/  FFMA R84, R64, R39, R84 ;  /* 0x0000002740547223 */ /* 0x000fe20000000054 */
[----:B------:R-:W-:Y:S01]  /*0cd0*/  FFMA R64, R66, R42, R19 ;  /* 0x0000002a42407223 */ /* 0x000fe20000000013 */
[----:B0-----:R-:W-:Y:S01]  /*0ce0*/  FFMA R9, R40, R68, R9 ;  /* 0x0000004428097223 */ /* 0x001fe20000000009 */
[C---:B------:R-:W-:Y:S01]  /*0cf0*/  FFMA R122, R68.reuse, R41, R13 ;  /* 0x00000029447a7223 */ /* 0x040fe2000000000d */
[C---:B------:R-:W-:Y:S01]  /*0d00*/  FFMA R66, R68.reuse, R42, R55 ;  /* 0x0000002a44427223 */ /* 0x040fe20000000037 */
[C---:B------:R-:W-:Y:S01]  /*0d10*/  FFMA R12, R68.reuse, R43, R12 ;  /* 0x0000002b440c7223 */ /* 0x040fe2000000000c */
[C---:B------:R-:W-:Y:S01]  /*0d20*/  FFMA R108, R68.reuse, R36, R61 ;  /* 0x00000024446c7223 */ /* 0x040fe2000000003d */
[C---:B------:R-:W-:Y:S01]  /*0d30*/  FFMA R24, R68.reuse, R37, R24 ;  /* 0x0000002544187223 */ /* 0x040fe20000000018 */
[----:B------:R-:W0:Y:S01]  /*0d40*/  LDS.128 R40, [R2+UR6+0x100] ;  /* 0x0001000602287984 */ /* 0x000e220008000c00 */
[C---:B------:R-:W-:Y:S01]  /*0d50*/  FFMA R104, R68.reuse, R38, R57 ;  /* 0x0000002644687223 */ /* 0x040fe20000000039 */
[----:B------:R-:W-:-:S02]  /*0d60*/  FFMA R14, R68, R39, R14 ;  /* 0x00000027440e7223 */ /* 0x000fc4000000000e */
[----:B------:R-:W1:Y:S01]  /*0d70*/  LDS.128 R36, [R2+UR6+0x110] ;  /* 0x0001100602247984 */ /* 0x000e620008000c00 */
[-C--:B0-----:R-:W-:Y:S01]  /*0d80*/  FFMA R77, R49, R41.reuse, R80 ;  /* 0x00000029314d7223 */ /* 0x081fe20000000050 */
[----:B------:R-:W-:Y:S01]  /*0d90*/  FFMA R27, R51, R41, R60 ;  /* 0x00000029331b7223 */ /* 0x000fe2000000003c */
[-C--:B------:R-:W-:Y:S01]  /*0da0*/  FFMA R83, R47, R42.reuse, R70 ;  /* 0x0000002a2f537223 */ /* 0x080fe20000000046 */
[-C--:B------:R-:W-:Y:S01]  /*0db0*/  FFMA R85, R49, R42.reuse, R76 ;  /* 0x0000002a31557223 */ /* 0x080fe2000000004c */
[-C--:B------:R-:W-:Y:S01]  /*0dc0*/  FFMA R53, R51, R42.reuse, R56 ;  /* 0x0000002a33357223 */ /* 0x080fe20000000038 */
[C---:B------:R-:W-:Y:S01]  /*0dd0*/  FFMA R25, R42.reuse, R65, R62 ;  /* 0x000000412a197223 */ /* 0x040fe2000000003e */
[C---:B------:R-:W-:Y:S01]  /*0de0*/  FFMA R19, R42.reuse, R67, R64 ;  /* 0x000000432a137223 */ /* 0x040fe20000000040 */
[----:B------:R-:W-:Y:S01]  /*0df0*/  FFMA R55, R42, R69, R66 ;  /* 0x000000452a377223 */ /* 0x000fe20000000042 */
[C---:B------:R-:W-:Y:S01]  /*0e00*/  FFMA R71, R40.reuse, R45, R71 ;  /* 0x0000002d28477223 */ /* 0x040fe20000000047 */
[C---:B------:R-:W-:Y:S01]  /*0e10*/  FFMA R31, R40.reuse, R47, R102 ;  /* 0x0000002f281f7223 */ /* 0x040fe20000000066 */
[C---:B------:R-:W-:Y:S01]  /*0e20*/  FFMA R33, R40.reuse, R49, R106 ;  /* 0x0000003128217223 */ /* 0x040fe2000000006a */
[C---:B------:R-:W-:Y:S01]  /*0e30*/  FFMA R21, R40.reuse, R51, R112 ;  /* 0x0000003328157223 */ /* 0x040fe20000000070 */
[C---:B------:R-:W-:Y:S01]  /*0e40*/  FFMA R23, R40.reuse, R63, R116 ;  /* 0x0000003f28177223 */ /* 0x040fe20000000074 */
[C---:B------:R-:W-:Y:S01]  /*0e50*/  FFMA R15, R40.reuse, R65, R120 ;  /* 0x00000041280f7223 */ /* 0x040fe20000000078 */
[C---:B------:R-:W-:Y:S01]  /*0e60*/  FFMA R7, R40.reuse, R67, R124 ;  /* 0x0000004328077223 */ /* 0x040fe2000000007c */
[----:B------:R-:W-:Y:S01]  /*0e70*/  FFMA R9, R40, R69, R9 ;  /* 0x0000004528097223 */ /* 0x000fe20000000009 */
[-C--:B------:R-:W-:Y:S01]  /*0e80*/  FFMA R18, R45, R41.reuse, R18 ;  /* 0x000000292d127223 */ /* 0x080fe20000000012 */
[----:B------:R-:W-:Y:S01]  /*0e90*/  FFMA R75, R47, R41, R92 ;  /* 0x000000292f4b7223 */ /* 0x000fe2000000005c */
[C---:B------:R-:W-:Y:S01]  /*0ea0*/  FFMA R29, R41.reuse, R63, R110 ;  /* 0x0000003f291d7223 */ /* 0x040fe2000000006e */
[C---:B------:R-:W-:Y:S01]  /*0eb0*/  FFMA R17, R41.reuse, R65, R114 ;  /* 0x0000004129117223 */ /* 0x040fe20000000072 */
[C---:B------:R-:W-:Y:S01]  /*0ec0*/  FFMA R11, R41.reuse, R67, R118 ;  /* 0x00000043290b7223 */ /* 0x040fe20000000076 */
[----:B------:R-:W-:Y:S01]  /*0ed0*/  FFMA R13, R41, R69, R122 ;  /* 0x00000045290d7223 */ /* 0x000fe2000000007a */
[C---:B------:R-:W-:Y:S01]  /*0ee0*/  FFMA R79, R45.reuse, R42, R90 ;  /* 0x0000002a2d4f7223 */ /* 0x040fe2000000005a */
[----:B------:R-:W-:Y:S01]  /*0ef0*/  FFMA R35, R42, R63, R35 ;  /* 0x0000003f2a237223 */ /* 0x000fe20000000023 */
[-C--:B------:R-:W-:Y:S01]  /*0f00*/  FFMA R32, R45, R43.reuse, R32 ;  /* 0x0000002b2d207223 */ /* 0x080fe20000000020 */
[-C--:B------:R-:W-:Y:S01]  /*0f10*/  FFMA R52, R47, R43.reuse, R52 ;  /* 0x0000002b2f347223 */ /* 0x080fe20000000034 */
[-C--:B------:R-:W-:Y:S01]  /*0f20*/  FFMA R54, R49, R43.reuse, R54 ;  /* 0x0000002b31367223 */ /* 0x080fe20000000036 */
[----:B------:R-:W-:Y:S01]  /*0f30*/  FFMA R22, R51, R43, R22 ;  /* 0x0000002b33167223 */ /* 0x000fe20000000016 */
[C---:B------:R-:W-:Y:S01]  /*0f40*/  FFMA R16, R43.reuse, R63, R16 ;  /* 0x0000003f2b107223 */ /* 0x040fe20000000010 */
[C---:B------:R-:W-:Y:S01]  /*0f50*/  FFMA R10, R43.reuse, R65, R10 ;  /* 0x000000412b0a7223 */ /* 0x040fe2000000000a */
[C---:B------:R-:W-:Y:S01]  /*0f60*/  FFMA R8, R43.reuse, R67, R8 ;  /* 0x000000432b087223 */ /* 0x040fe20000000008 */
[----:B------:R-:W-:Y:S01]  /*0f70*/  FFMA R12, R43, R69, R12 ;  /* 0x000000452b0c7223 */ /* 0x000fe2000000000c */
[C---:B-1----:R-:W-:Y:S01]  /*0f80*/  FFMA R64, R36.reuse, R45, R99 ;  /* 0x0000002d24407223 */ /* 0x042fe20000000063 */
[C---:B------:R-:W-:Y:S01]  /*0f90*/  FFMA R66, R45.reuse, R37, R88 ;  /* 0x000000252d427223 */ /* 0x040fe20000000058 */
[CC--:B------:R-:W-:Y:S01]  /*0fa0*/  FFMA R70, R45.reuse, R38.reuse, R97 ;  /* 0x000000262d467223 */ /* 0x0c0fe20000000061 */
[----:B------:R-:W-:Y:S01]  /*0fb0*/  FFMA R72, R45, R39, R72 ;  /* 0x000000272d487223 */ /* 0x000fe20000000048 */
[C---:B------:R-:W-:Y:S01]  /*0fc0*/  FFMA R76, R36.reuse, R47, R105 ;  /* 0x0000002f244c7223 */ /* 0x040fe20000000069 */
        /* <DEDUP_REMOVED lines=13> */
[C---:B------:R-:W-:Y:S01]  /*10a0*/  FFMA R59, R36.reuse, R67, R98 ;  /* 0x00000043243b7223 */ /* 0x040fe20000000062 */
[----:B------:R-:W-:Y:S01]  /*10b0*/  FFMA R61, R36, R69, R108 ;  /* 0x00000045243d7223 */ /* 0x000fe2000000006c */
[-C--:B------:R-:W-:Y:S01]  /*10c0*/  FFMA R34, R63, R37.reuse, R34 ;  /* 0x000000253f227223 */ /* 0x080fe20000000022 */
[-C--:B------:R-:W-:Y:S01]  /*10d0*/  FFMA R26, R65, R37.reuse, R26 ;  /* 0x00000025411a7223 */ /* 0x080fe2000000001a */
[-C--:B------:R-:W-:Y:S01]  /*10e0*/  FFMA R20, R67, R37.reuse, R20 ;  /* 0x0000002543147223 */ /* 0x080fe20000000014 */
        /* <DEDUP_REMOVED lines=9> */
[----:B------:R-:W-:Y:S06]  /*1180*/  BRA.U UP0, `(.L_x_2) ;  /* 0xfffffff100a47547 */ /* 0x000fec000b83ffff */
[----:B------:R-:W0:Y:S01]  /*1190*/  S2R R44, SR_CTAID.X ;  /* 0x00000000002c7919 */ /* 0x000e220000002500 */
[----:B------:R-:W1:Y:S01]  /*11a0*/  LDC.64 R2, c[0x0][0x398] ;  /* 0x0000e600ff027b82 */ /* 0x000e620000000a00 */
[----:B------:R-:W-:Y:S02]  /*11b0*/  SHF.L.U32 R4, R0, 0x3, RZ ;  /* 0x0000000300047819 */ /* 0x000fe400000006ff */
[----:B0-----:R-:W-:-:S04]  /*11c0*/  SHF.L.U32 R5, R44, 0x6, RZ ;  /* 0x000000062c057819 */ /* 0x001fc800000006ff */
[----:B------:R-:W-:-:S04]  /*11d0*/  LOP3.LUT R5, R5, 0x40, RZ, 0xc0, !PT ;  /* 0x0000004005057812 */ /* 0x000fc800078ec0ff */
[----:B------:R-:W-:-:S05]  /*11e0*/  LOP3.LUT R43, R5, 0x38, R4, 0xf8, !PT ;  /* 0x00000038052b7812 */ /* 0x000fca00078ef804 */
[----:B-1----:R-:W-:Y:S02]  /*11f0*/  IMAD.WIDE.U32 R4, R43, 0x4, R2 ;  /* 0x000000042b047825 */ /* 0x002fe400078e0002 */
[----:B------:R-:W0:Y:S03]  /*1200*/  LDC.64 R2, c[0x0][0x390] ;  /* 0x0000e400ff027b82 */ /* 0x000e260000000a00 */
[----:B------:R-:W2:Y:S04]  /*1210*/  LDG.E.CONSTANT R40, desc[UR10][R4.64+0x4] ;  /* 0x0000040a04287981 */ /* 0x000ea8000c1e9900 */
[----:B------:R-:W3:Y:S04]  /*1220*/  LDG.E.CONSTANT R38, desc[UR10][R4.64+0x8] ;  /* 0x0000080a04267981 */ /* 0x000ee8000c1e9900 */
[----:B------:R-:W4:Y:S04]  /*1230*/  LDG.E.CONSTANT R42, desc[UR10][R4.64] ;  /* 0x0000000a042a7981 */ /* 0x000f28000c1e9900 */
[----:B------:R-:W5:Y:S04]  /*1240*/  LDG.E.CONSTANT R39, desc[UR10][R4.64+0xc] ;  /* 0x00000c0a04277981 */ /* 0x000f68000c1e9900 */
[----:B------:R-:W5:Y:S04]  /*1250*/  LDG.E.CONSTANT R36, desc[UR10][R4.64+0x10] ;  /* 0x0000100a04247981 */ /* 0x000f68000c1e9900 */
[----:B------:R-:W5:Y:S04]  /*1260*/  LDG.E.CONSTANT R37, desc[UR10][R4.64+0x14] ;  /* 0x0000140a04257981 */ /* 0x000f68000c1e9900 */
[----:B------:R-:W5:Y:S04]  /*1270*/  LDG.E.CONSTANT R6, desc[UR10][R4.64+0x18] ;  /* 0x0000180a04067981 */ /* 0x000f68000c1e9900 */
[----:B------:R1:W5:Y:S01]  /*1280*/  LDG.E.CONSTANT R41, desc[UR10][R4.64+0x1c] ;  /* 0x00001c0a04297981 */ /* 0x000362000c1e9900 */
[----:B------:R-:W-:-:S02]  /*1290*/  SHF.L.U32 R0, R0, 0x4, RZ ;  /* 0x0000000400007819 */ /* 0x000fc400000006ff */
[----:B------:R-:W-:Y:S02]  /*12a0*/  SHF.R.U32.HI R45, RZ, 0x1, R44 ;  /* 0x00000001ff2d7819 */ /* 0x000fe4000001162c */
[----:B------:R-:W-:-:S05]  /*12b0*/  LOP3.LUT R0, R0, 0x3f80, RZ, 0xc0, !PT ;  /* 0x00003f8000007812 */ /* 0x000fca00078ec0ff */
[----:B------:R-:W-:-:S05]  /*12c0*/  IMAD R0, R45, 0x1c00, R0 ;  /* 0x00001c002d007824 */ /* 0x000fca00078e0200 */
[----:B------:R-:W-:-:S05]  /*12d0*/  IADD3 R43, PT, PT, R43, R0, RZ ;  /* 0x000000002b2b7210 */ /* 0x000fca0007ffe0ff */
[----:B0-----:R-:W-:-:S04]  /*12e0*/  IMAD.WIDE.U32 R2, R43, 0x4, R2 ;  /* 0x000000042b027825 */ /* 0x001fc800078e0002 */
[--C-:B--2---:R-:W-:Y:S01]  /*12f0*/  FADD R11, R11, R40.reuse ;  /* 0x000000280b0b7221 */ /* 0x104fe20000000000 */
[----:B------:R-:W-:Y:S01]  /*1300*/  FADD R18, R18, R40 ;  /* 0x0000002812127221 */ /* 0x000fe20000000000 */
[----:B---3--:R-:W-:-:S03]  /*1310*/  FADD R79, R79, R38 ;  /* 0x000000264f4f7221 */ /* 0x008fc60000000000 */
[----:B------:R-:W-:Y:S01]  /*1320*/  FMNMX R11, RZ, R11, !PT ;  /* 0x0000000bff0b7209 */ /* 0x000fe20007800000 */
[--C-:B------:R-:W-:Y:S01]  /*1330*/  FADD R83, R83, R38.reuse ;  /* 0x0000002653537221 */ /* 0x100fe20000000000 */
[--C-:B------:R-:W-:Y:S01]  /*1340*/  FADD R85, R85, R38.reuse ;  /* 0x0000002655557221 */ /* 0x100fe20000000000 */
[--C-:B------:R-:W-:Y:S01]  /*1350*/  FADD R53, R53, R38.reuse ;  /* 0x0000002635357221 */ /* 0x100fe20000000000 */
[--C-:B------:R-:W-:Y:S01]  /*1360*/  FADD R35, R35, R38.reuse ;  /* 0x0000002623237221 */ /* 0x100fe20000000000 */
[--C-:B------:R-:W-:Y:S01]  /*1370*/  FADD R25, R25, R38.reuse ;  /* 0x0000002619197221 */ /* 0x100fe20000000000 */
[----:B------:R-:W-:Y:S01]  /*1380*/  FADD R19, R19, R38 ;  /* 0x0000002613137221 */ /* 0x000fe20000000000 */
[--C-:B----4-:R-:W-:Y:S01]  /*1390*/  FADD R7, R7, R42.reuse ;  /* 0x0000002a07077221 */ /* 0x110fe20000000000 */
[----:B------:R-:W-:Y:S01]  /*13a0*/  FADD R9, R9, R42 ;  /* 0x0000002a09097221 */ /* 0x000fe20000000000 */
[----:B------:R-:W-:Y:S01]  /*13b0*/  FADD R38, R55, R38 ;  /* 0x0000002637267221 */ /* 0x000fe20000000000 */
[----:B------:R0:W-:Y:S01]  /*13c0*/  STG.E desc[UR10][R2.64+0x5404], R11 ;  /* 0x0054040b02007986 */ /* 0x0001e2000c10190a */
[----:B-1----:R-:W-:Y:S01]  /*13d0*/  FMNMX R5, RZ, R18, !PT ;  /* 0x00000012ff057209 */ /* 0x002fe20007800000 */
[----:B------:R-:W-:Y:S01]  /*13e0*/  FADD R13, R13, R40 ;  /* 0x000000280d0d7221 */ /* 0x000fe20000000000 */
[----:B------:R-:W-:Y:S01]  /*13f0*/  FMNMX R7, RZ, R7, !PT ;  /* 0x00000007ff077209 */ /* 0x000fe20007800000 */
[--C-:B-----5:R-:W-:Y:S01]  /*1400*/  FADD R32, R32, R39.reuse ;  /* 0x0000002720207221 */ /* 0x120fe20000000000 */
[----:B------:R-:W-:Y:S01]  /*1410*/  FMNMX R9, RZ, R9, !PT ;  /* 0x00000009ff097209 */ /* 0x000fe20007800000 */
[--C-:B------:R-:W-:Y:S01]  /*1420*/  FADD R52, R52, R39.reuse ;  /* 0x0000002734347221 */ /* 0x100fe20000000000 */
[--C-:B------:R-:W-:Y:S01]  /*1430*/  FADD R54, R54, R39.reuse ;  /* 0x0000002736367221 */ /* 0x100fe20000000000 */
[----:B------:R-:W-:Y:S01]  /*1440*/  FADD R22, R22, R39 ;  /* 0x0000002716167221 */ /* 0x000fe20000000000 */
[----:B0-----:R-:W-:Y:S01]  /*1450*/  FMNMX R11, RZ, R38, !PT ;  /* 0x00000026ff0b7209 */ /* 0x001fe20007800000 */
[----:B------:R0:W-:Y:S01]  /*1460*/  STG.E desc[UR10][R2.64+0x5400], R7 ;  /* 0x0054000702007986 */ /* 0x0001e2000c10190a */
[----:B------:R-:W-:Y:S01]  /*1470*/  FMNMX R13, RZ, R13, !PT ;  /* 0x0000000dff0d7209 */ /* 0x000fe20007800000 */
[--C-:B------:R-:W-:Y:S01]  /*1480*/  FADD R64, R64, R36.reuse ;  /* 0x0000002440407221 */ /* 0x100fe20000000000 */
[--C-:B------:R-:W-:Y:S01]  /*1490*/  FADD R76, R76, R36.reuse ;  /* 0x000000244c4c7221 */ /* 0x100fe20000000000 */
[----:B------:R1:W-:Y:S01]  /*14a0*/  STG.E desc[UR10][R2.64+0x6200], R9 ;  /* 0x0062000902007986 */ /* 0x0003e2000c10190a */
[--C-:B------:R-:W-:Y:S01]  /*14b0*/  FADD R56, R56, R36.reuse ;  /* 0x0000002438387221 */ /* 0x100fe20000000000 */
[--C-:B------:R-:W-:Y:S01]  /*14c0*/  FADD R89, R89, R36.reuse ;  /* 0x0000002459597221 */ /* 0x100fe20000000000 */
[--C-:B------:R-:W-:Y:S01]  /*14d0*/  FADD R81, R81, R36.reuse ;  /* 0x0000002451517221 */ /* 0x100fe20000000000 */
[----:B------:R2:W-:Y:S01]  /*14e0*/  STG.E desc[UR10][R2.64+0x4], R5 ;  /* 0x0000040502007986 */ /* 0x0005e2000c10190a */
[--C-:B------:R-:W-:Y:S01]  /*14f0*/  FADD R73, R73, R36.reuse ;  /* 0x0000002449497221 */ /* 0x100fe20000000000 */
[----:B------:R-:W-:-:S02]  /*1500*/  FADD R59, R59, R36 ;  /* 0x000000243b3b7221 */ /* 0x000fc40000000000 */
[----:B------:R3:W-:Y:S01]  /*1510*/  STG.E desc[UR10][R2.64+0x6208], R11 ;  /* 0x0062080b02007986 */ /* 0x0007e2000c10190a */
[----:B0-----:R-:W-:Y:S01]  /*1520*/  FMNMX R7, RZ, R52, !PT ;  /* 0x00000034ff077209 */ /* 0x001fe20007800000 */
[----:B------:R-:W-:Y:S01]  /*1530*/  FADD R15, R15, R42 ;  /* 0x0000002a0f0f7221 */ /* 0x000fe20000000000 */
[----:B------:R-:W-:Y:S01]  /*1540*/  FADD R17, R17, R40 ;  /* 0x0000002811117221 */ /* 0x000fe20000000000 */
[----:B-1----:R-:W-:Y:S01]  /*1550*/  FMNMX R9, RZ, R54, !PT ;  /* 0x00000036ff097209 */ /* 0x002fe20007800000 */
[--C-:B------:R-:W-:Y:S01]  /*1560*/  FADD R16, R16, R39.reuse ;  /* 0x0000002710107221 */ /* 0x100fe20000000000 */
[----:B------:R-:W-:Y:S01]  /*1570*/  FADD R36, R61, R36 ;  /* 0x000000243d247221 */ /* 0x000fe20000000000 */
[----:B--2---:R-:W-:Y:S02]  /*1580*/  FMNMX R5, RZ, R32, !PT ;  /* 0x00000020ff057209 */ /* 0x004fe40007800000 */
[----:B---3--:R-:W-:Y:S01]  /*1590*/  FMNMX R11, RZ, R22, !PT ;  /* 0x00000016ff0b7209 */ /* 0x008fe20007800000 */
[----:B------:R0:W-:Y:S01]  /*15a0*/  STG.E desc[UR10][R2.64+0x6204], R13 ;  /* 0x0062040d02007986 */ /* 0x0001e2000c10190a */
[----:B------:R-:W-:Y:S01]  /*15b0*/  FMNMX R15, RZ, R15, !PT ;  /* 0x0000000fff0f7209 */ /* 0x000fe20007800000 */
[--C-:B------:R-:W-:Y:S01]  /*15c0*/  FADD R10, R10, R39.reuse ;  /* 0x000000270a0a7221 */ /* 0x100fe20000000000 */
[----:B------:R-:W-:Y:S01]  /*15d0*/  FMNMX R17, RZ, R17, !PT ;  /* 0x00000011ff117209 */ /* 0x000fe20007800000 */
[----:B------:R1:W-:Y:S01]  /*15e0*/  STG.E desc[UR10][R2.64+0xc], R5 ;  /* 0x00000c0502007986 */ /* 0x0003e2000c10190a */
[----:B------:R-:W-:Y:S01]  /*15f0*/  FMNMX R19, RZ, R19, !PT ;  /* 0x00000013ff137209 */ /* 0x000fe20007800000 */
[----:B------:R-:W-:-:S02]  /*1600*/  FADD R8, R8, R39 ;  /* 0x0000002708087221 */ /* 0x000fc40000000000 */
[----:B------:R2:W-:Y:S01]  /*1610*/  STG.E desc[UR10][R2.64+0xe0c], R7 ;  /* 0x000e0c0702007986 */ /* 0x0005e2000c10190a */
[----:B------:R-:W-:Y:S01]  /*1620*/  FADD R12, R12, R39 ;  /* 0x000000270c0c7221 */ /* 0x000fe20000000000 */
[--C-:B------:R-:W-:Y:S02]  /*1630*/  FADD R66, R66, R37.reuse ;  /* 0x0000002542427221 */ /* 0x100fe40000000000 */
[----:B------:R3:W-:Y:S01]  /*1640*/  STG.E desc[UR10][R2.64+0x1c0c], R9 ;  /* 0x001c0c0902007986 */ /* 0x0007e2000c10190a */
[----:B0-----:R-:W-:Y:S01]  /*1650*/  FMNMX R13, RZ, R16, !PT ;  /* 0x00000010ff0d7209 */ /* 0x001fe20007800000 */
[--C-:B------:R-:W-:Y:S02]  /*1660*/  FADD R78, R78, R37.reuse ;  /* 0x000000254e4e7221 */ /* 0x100fe40000000000 */
[----:B------:R0:W-:Y:S01]  /*1670*/  STG.E desc[UR10][R2.64+0x2a0c], R11 ;  /* 0x002a0c0b02007986 */ /* 0x0001e2000c10190a */
[----:B-1----:R-:W-:Y:S01]  /*1680*/  FMNMX R5, RZ, R64, !PT ;  /* 0x00000040ff057209 */ /* 0x002fe20007800000 */
[--C-:B------:R-:W-:Y:S01]  /*1690*/  FADD R58, R58, R37.reuse ;  /* 0x000000253a3a7221 */ /* 0x100fe20000000000 */
[--C-:B------:R-:W-:Y:S01]  /*16a0*/  FADD R28, R28, R37.reuse ;  /* 0x000000251c1c7221 */ /* 0x100fe20000000000 */
[----:B--2---:R-:W-:Y:S01]  /*16b0*/  FMNMX R7, RZ, R76, !PT ;  /* 0x0000004cff077209 */ /* 0x004fe20007800000 */
[----:B------:R-:W-:Y:S01]  /*16c0*/  FADD R34, R34, R37 ;  /* 0x0000002522227221 */ /* 0x000fe20000000000 */
[----:B---3--:R-:W-:-:S02]  /*16d0*/  FMNMX R9, RZ, R56, !PT ;  /* 0x00000038ff097209 */ /* 0x008fc40007800000 */
[----:B0-----:R-:W-:Y:S01]  /*16e0*/  FMNMX R11, RZ, R36, !PT ;  /* 0x00000024ff0b7209 */ /* 0x001fe20007800000 */
[----:B------:R0:W-:Y:S01]  /*16f0*/  STG.E desc[UR10][R2.64+0x4600], R15 ;  /* 0x0046000f02007986 */ /* 0x0001e2000c10190a */
[--C-:B------:R-:W-:Y:S01]  /*1700*/  FADD R70, R70, R6.reuse ;  /* 0x0000000646467221 */ /* 0x100fe20000000000 */
[--C-:B------:R-:W-:Y:S01]  /*1710*/  FADD R80, R80, R6.reuse ;  /* 0x0000000650507221 */ /* 0x100fe20000000000 */
[--C-:B------:R-:W-:Y:S01]  /*1720*/  FADD R60, R60, R6.reuse ;  /* 0x000000063c3c7221 */ /* 0x100fe20000000000 */
[----:B------:R1:W-:Y:S01]  /*1730*/  STG.E desc[UR10][R2.64+0x4604], R17 ;  /* 0x0046041102007986 */ /* 0x0003e2000c10190a */
[--C-:B------:R-:W-:Y:S01]  /*1740*/  FADD R91, R91, R6.reuse ;  /* 0x000000065b5b7221 */ /* 0x100fe20000000000 */
[--C-:B------:R-:W-:Y:S01]  /*1750*/  FADD R74, R74, R6.reuse ;  /* 0x000000064a4a7221 */ /* 0x100fe20000000000 */
[--C-:B------:R-:W-:Y:S01]  /*1760*/  FADD R93, R93, R6.reuse ;  /* 0x000000065d5d7221 */ /* 0x100fe20000000000 */
[----:B------:R2:W-:Y:S01]  /*1770*/  STG.E desc[UR10][R2.64+0x5408], R19 ;  /* 0x0054081302007986 */ /* 0x0005e2000c10190a */
[----:B------:R-:W-:Y:S01]  /*1780*/  FADD R87, R87, R6 ;  /* 0x0000000657577221 */ /* 0x000fe20000000000 */
[----:B------:R-:W-:-:S02]  /*1790*/  FADD R26, R26, R37 ;  /* 0x000000251a1a7221 */ /* 0x000fc40000000000 */
[----:B------:R3:W-:Y:S01]  /*17a0*/  STG.E desc[UR10][R2.64+0x380c], R13 ;  /* 0x00380c0d02007986 */ /* 0x0007e2000c10190a */
[----:B0-----:R-:W-:Y:S01]  /*17b0*/  FMNMX R15, RZ, R10, !PT ;  /* 0x0000000aff0f7209 */ /* 0x001fe20007800000 */
[--C-:B------:R-:W-:Y:S02]  /*17c0*/  FADD R20, R20, R37.reuse ;  /* 0x0000002514147221 */ /* 0x100fe40000000000 */
[----:B------:R0:W-:Y:S01]  /*17d0*/  STG.E desc[UR10][R2.64+0x10], R5 ;  /* 0x0000100502007986 */ /* 0x0001e2000c10190a */
[----:B-1----:R-:W-:Y:S01]  /*17e0*/  FMNMX R17, RZ, R8, !PT ;  /* 0x00000008ff117209 */ /* 0x002fe20007800000 */
[----:B------:R-:W-:Y:S02]  /*17f0*/  FADD R24, R24, R37 ;  /* 0x0000002518187221 */ /* 0x000fe40000000000 */
[----:B------:R1:W-:Y:S01]  /*1800*/  STG.E desc[UR10][R2.64+0xe10], R7 ;  /* 0x000e100702007986 */ /* 0x0003e2000c10190a */
[----:B--2---:R-:W-:Y:S01]  /*1810*/  FMNMX R19, RZ, R12, !PT ;  /* 0x0000000cff137209 */ /* 0x004fe20007800000 */
[----:B------:R-:W-:-:S02]  /*1820*/  FADD R6, R57, R6 ;  /* 0x0000000639067221 */ /* 0x000fc40000000000 */
[----:B------:R2:W-:Y:S01]  /*1830*/  STG.E desc[UR10][R2.64+0x1c10], R9 ;  /* 0x001c100902007986 */ /* 0x0005e2000c10190a */
[----:B---3--:R-:W-:-:S03]  /*1840*/  FMNMX R13, RZ, R34, !PT ;  /* 0x00000022ff0d7209 */ /* 0x008fc60007800000 */
[----:B------:R3:W-:Y:S01]  /*1850*/  STG.E desc[UR10][R2.64+0x6210], R11 ;  /* 0x0062100b02007986 */ /* 0x0007e2000c10190a */
[----:B0-----:R-:W-:Y:S02]  /*1860*/  FMNMX R5, RZ, R66, !PT ;  /* 0x00000042ff057209 */ /* 0x001fe40007800000 */
[----:B-1----:R-:W-:Y:S02]  /*1870*/  FMNMX R7, RZ, R78, !PT ;  /* 0x0000004eff077209 */ /* 0x002fe40007800000 */
[----:B--2---:R-:W-:Y:S02]  /*1880*/  FMNMX R9, RZ, R58, !PT ;  /* 0x0000003aff097209 */ /* 0x004fe40007800000 */
[----:B---3--:R-:W-:Y:S01]  /*1890*/  FMNMX R11, RZ, R28, !PT ;  /* 0x0000001cff0b7209 */ /* 0x008fe20007800000 */
[----:B------:R0:W-:Y:S01]  /*18a0*/  STG.E desc[UR10][R2.64+0x460c], R15 ;  /* 0x00460c0f02007986 */ /* 0x0001e2000c10190a */
[--C-:B------:R-:W-:Y:S01]  /*18b0*/  FADD R71, R71, R42.reuse ;  /* 0x0000002a47477221 */ /* 0x100fe20000000000 */
[----:B------:R-:W-:-:S02]  /*18c0*/  FADD R31, R31, R42 ;  /* 0x0000002a1f1f7221 */ /* 0x000fc40000000000 */
[----:B------:R1:W-:Y:S01]  /*18d0*/  STG.E desc[UR10][R2.64+0x540c], R17 ;  /* 0x00540c1102007986 */ /* 0x0003e2000c10190a */
[--C-:B------:R-:W-:Y:S01]  /*18e0*/  FADD R33, R33, R42.reuse ;  /* 0x0000002a21217221 */ /* 0x100fe20000000000 */
[--C-:B------:R-:W-:Y:S02]  /*18f0*/  FADD R21, R21, R42.reuse ;  /* 0x0000002a15157221 */ /* 0x100fe40000000000 */
[----:B------:R2:W-:Y:S01]  /*1900*/  STG.E desc[UR10][R2.64+0x620c], R19 ;  /* 0x00620c1302007986 */ /* 0x0005e2000c10190a */
[----:B------:R-:W-:Y:S01]  /*1910*/  FADD R23, R23, R42 ;  /* 0x0000002a17177221 */ /* 0x000fe20000000000 */
[--C-:B------:R-:W-:Y:S02]  /*1920*/  FADD R75, R75, R40.reuse ;  /* 0x000000284b4b7221 */ /* 0x100fe40000000000 */
[----:B------:R3:W-:Y:S01]  /*1930*/  STG.E desc[UR10][R2.64+0x14], R5 ;  /* 0x0000140502007986 */ /* 0x0007e2000c10190a */
[----:B0-----:R-:W-:Y:S01]  /*1940*/  FMNMX R15, RZ, R26, !PT ;  /* 0x0000001aff0f7209 */ /* 0x001fe20007800000 */
[----:B------:R-:W-:-:S02]  /*1950*/  FADD R77, R77, R40 ;  /* 0x000000284d4d7221 */ /* 0x000fc40000000000 */
[----:B------:R0:W-:Y:S01]  /*1960*/  STG.E desc[UR10][R2.64+0xe14], R7 ;  /* 0x000e140702007986 */ /* 0x0001e2000c10190a */
[----:B-1----:R-:W-:Y:S01]  /*1970*/  FMNMX R17, RZ, R20, !PT ;  /* 0x00000014ff117209 */ /* 0x002fe20007800000 */
[--C-:B------:R-:W-:Y:S02]  /*1980*/  FADD R27, R27, R40.reuse ;  /* 0x000000281b1b7221 */ /* 0x100fe40000000000 */
[----:B------:R1:W-:Y:S01]  /*1990*/  STG.E desc[UR10][R2.64+0x1c14], R9 ;  /* 0x001c140902007986 */ /* 0x0003e2000c10190a */
[----:B--2---:R-:W-:Y:S01]  /*19a0*/  FMNMX R19, RZ, R24, !PT ;  /* 0x00000018ff137209 */ /* 0x004fe20007800000 */
[----:B------:R-:W-:Y:S02]  /*19b0*/  FADD R29, R29, R40 ;  /* 0x000000281d1d7221 */ /* 0x000fe40000000000 */
[----:B------:R2:W-:Y:S01]  /*19c0*/  STG.E desc[UR10][R2.64+0x2a14], R11 ;  /* 0x002a140b02007986 */ /* 0x0005e2000c10190a */
[----:B---3--:R-:W-:Y:S01]  /*19d0*/  FMNMX R5, RZ, R70, !PT ;  /* 0x00000046ff057209 */ /* 0x008fe20007800000 */
[----:B------:R-:W-:-:S02]  /*19e0*/  FADD R72, R72, R41 ;  /* 0x0000002948487221 */ /* 0x000fc40000000000 */
[----:B------:R3:W-:Y:S01]  /*19f0*/  STG.E desc[UR10][R2.64+0x3814], R13 ;  /* 0x0038140d02007986 */ /* 0x0007e2000c10190a */
[----:B0-----:R-:W-:Y:S01]  /*1a00*/  FMNMX R7, RZ, R80, !PT ;  /* 0x00000050ff077209 */ /* 0x001fe20007800000 */
[--C-:B------:R-:W-:Y:S01]  /*1a10*/  FADD R82, R82, R41.reuse ;  /* 0x0000002952527221 */ /* 0x100fe20000000000 */
[--C-:B------:R-:W-:Y:S01]  /*1a20*/  FADD R62, R62, R41.reuse ;  /* 0x000000293e3e7221 */ /* 0x100fe20000000000 */
[----:B-1----:R-:W-:Y:S01]  /*1a30*/  FMNMX R9, RZ, R60, !PT ;  /* 0x0000003cff097209 */ /* 0x002fe20007800000 */
[--C-:B------:R-:W-:Y:S01]  /*1a40*/  FADD R30, R30, R41.reuse ;  /* 0x000000291e1e7221 */ /* 0x100fe20000000000 */
[--C-:B------:R-:W-:Y:S01]  /*1a50*/  FADD R86, R86, R41.reuse ;  /* 0x0000002956567221 */ /* 0x100fe20000000000 */
[--C-:B------:R-:W-:Y:S01]  /*1a60*/  FADD R84, R84, R41.reuse ;  /* 0x0000002954547221 */ /* 0x100fe20000000000 */
[----:B--2---:R-:W-:Y:S01]  /*1a70*/  FMNMX R11, RZ, R74, !PT ;  /* 0x0000004aff0b7209 */ /* 0x004fe20007800000 */
[--C-:B------:R-:W-:Y:S01]  /*1a80*/  FADD R68, R68, R41.reuse ;  /* 0x0000002944447221 */ /* 0x100fe20000000000 */
[----:B------:R-:W-:Y:S01]  /*1a90*/  FADD R14, R14, R41 ;  /* 0x000000290e0e7221 */ /* 0x000fe20000000000 */
[----:B---3--:R-:W-:Y:S01]  /*1aa0*/  FMNMX R13, RZ, R6, !PT ;  /* 0x00000006ff0d7209 */ /* 0x008fe20007800000 */
[----:B------:R-:W-:Y:S01]  /*1ab0*/  STG.E desc[UR10][R2.64+0x4614], R15 ;  /* 0x0046140f02007986 */ /* 0x000fe2000c10190a */
[----:B------:R-:W-:-:S02]  /*1ac0*/  FMNMX R71, RZ, R71, !PT ;  /* 0x00000047ff477209 */ /* 0x000fc40007800000 */
[----:B------:R-:W-:Y:S01]  /*1ad0*/  FMNMX R31, RZ, R31, !PT ;  /* 0x0000001fff1f7209 */ /* 0x000fe20007800000 */
[----:B------:R-:W-:Y:S01]  /*1ae0*/  STG.E desc[UR10][R2.64+0x5414], R17 ;  /* 0x0054141102007986 */ /* 0x000fe2000c10190a */
[----:B------:R-:W-:Y:S02]  /*1af0*/  FMNMX R33, RZ, R33, !PT ;  /* 0x00000021ff217209 */ /* 0x000fe40007800000 */
[----:B------:R-:W-:Y:S01]  /*1b00*/  FMNMX R21, RZ, R21, !PT ;  /* 0x00000015ff157209 */ /* 0x000fe20007800000 */
[----:B------:R-:W-:Y:S01]  /*1b10*/  STG.E desc[UR10][R2.64+0x6214], R19 ;  /* 0x0062141302007986 */ /* 0x000fe2000c10190a */
[----:B------:R-:W-:Y:S02]  /*1b20*/  FMNMX R23, RZ, R23, !PT ;  /* 0x00000017ff177209 */ /* 0x000fe40007800000 */
[----:B------:R-:W-:Y:S01]  /*1b30*/  FMNMX R75, RZ, R75, !PT ;  /* 0x0000004bff4b7209 */ /* 0x000fe20007800000 */
[----:B------:R0:W-:Y:S01]  /*1b40*/  STG.E desc[UR10][R2.64+0x18], R5 ;  /* 0x0000180502007986 */ /* 0x0001e2000c10190a */
[----:B------:R-:W-:-:S02]  /*1b50*/  FMNMX R77, RZ, R77, !PT ;  /* 0x0000004dff4d7209 */ /* 0x000fc40007800000 */
[----:B------:R-:W-:Y:S01]  /*1b60*/  FMNMX R27, RZ, R27, !PT ;  /* 0x0000001bff1b7209 */ /* 0x000fe20007800000 */
[----:B------:R1:W-:Y:S01]  /*1b70*/  STG.E desc[UR10][R2.64+0xe18], R7 ;  /* 0x000e180702007986 */ /* 0x0003e2000c10190a */
[----:B------:R-:W-:Y:S02]  /*1b80*/  FMNMX R29, RZ, R29, !PT ;  /* 0x0000001dff1d7209 */ /* 0x000fe40007800000 */
[----:B------:R-:W-:Y:S01]  /*1b90*/  FMNMX R79, RZ, R79, !PT ;  /* 0x0000004fff4f7209 */ /* 0x000fe20007800000 */
[----:B------:R2:W-:Y:S01]  /*1ba0*/  STG.E desc[UR10][R2.64+0x1c18], R9 ;  /* 0x001c180902007986 */ /* 0x0005e2000c10190a */
[----:B------:R-:W-:Y:S02]  /*1bb0*/  FMNMX R83, RZ, R83, !PT ;  /* 0x00000053ff537209 */ /* 0x000fe40007800000 */
[----:B------:R-:W-:Y:S01]  /*1bc0*/  FMNMX R85, RZ, R85, !PT ;  /* 0x00000055ff557209 */ /* 0x000fe20007800000 */
[----:B------:R3:W-:Y:S01]  /*1bd0*/  STG.E desc[UR10][R2.64+0x3818], R11 ;  /* 0x0038180b02007986 */ /* 0x0007e2000c10190a */
[----:B------:R-:W-:-:S02]  /*1be0*/  FMNMX R53, RZ, R53, !PT ;  /* 0x00000035ff357209 */ /* 0x000fc40007800000 */
[----:B------:R-:W-:Y:S01]  /*1bf0*/  FMNMX R35, RZ, R35, !PT ;  /* 0x00000023ff237209 */ /* 0x000fe20007800000 */
[----:B------:R4:W-:Y:S01]  /*1c00*/  STG.E desc[UR10][R2.64+0x6218], R13 ;  /* 0x0062180d02007986 */ /* 0x0009e2000c10190a */
[----:B------:R-:W-:Y:S02]  /*1c10*/  FMNMX R25, RZ, R25, !PT ;  /* 0x00000019ff197209 */ /* 0x000fe40007800000 */
[----:B------:R-:W-:Y:S02]  /*1c20*/  FMNMX R89, RZ, R89, !PT ;  /* 0x00000059ff597209 */ /* 0x000fe40007800000 */
[----:B------:R-:W-:Y:S02]  /*1c30*/  FMNMX R81, RZ, R81, !PT ;  /* 0x00000051ff517209 */ /* 0x000fe40007800000 */
[----:B------:R-:W-:Y:S02]  /*1c40*/  FMNMX R73, RZ, R73, !PT ;  /* 0x00000049ff497209 */ /* 0x000fe40007800000 */
[----:B------:R-:W-:-:S02]  /*1c50*/  FMNMX R59, RZ, R59, !PT ;  /* 0x0000003bff3b7209 */ /* 0x000fc40007800000 */
[----:B------:R-:W-:Y:S02]  /*1c60*/  FMNMX R91, RZ, R91, !PT ;  /* 0x0000005bff5b7209 */ /* 0x000fe40007800000 */
[----:B------:R-:W-:Y:S02]  /*1c70*/  FMNMX R93, RZ, R93, !PT ;  /* 0x0000005dff5d7209 */ /* 0x000fe40007800000 */
[----:B------:R-:W-:Y:S02]  /*1c80*/  FMNMX R87, RZ, R87, !PT ;  /* 0x00000057ff577209 */ /* 0x000fe40007800000 */
[----:B0-----:R-:W-:Y:S02]  /*1c90*/  FMNMX R5, RZ, R72, !PT ;  /* 0x00000048ff057209 */ /* 0x001fe40007800000 */
[----:B-1----:R-:W-:Y:S02]  /*1ca0*/  FMNMX R7, RZ, R82, !PT ;  /* 0x00000052ff077209 */ /* 0x002fe40007800000 */
[----:B--2---:R-:W-:-:S02]  /*1cb0*/  FMNMX R9, RZ, R62, !PT ;  /* 0x0000003eff097209 */ /* 0x004fc40007800000 */
[----:B---3--:R-:W-:Y:S02]  /*1cc0*/  FMNMX R11, RZ, R30, !PT ;  /* 0x0000001eff0b7209 */ /* 0x008fe40007800000 */
[----:B----4-:R-:W-:Y:S02]  /*1cd0*/  FMNMX R13, RZ, R86, !PT ;  /* 0x00000056ff0d7209 */ /* 0x010fe40007800000 */
[----:B------:R-:W-:Y:S02]  /*1ce0*/  FMNMX R15, RZ, R84, !PT ;  /* 0x00000054ff0f7209 */ /* 0x000fe40007800000 */
[----:B------:R-:W-:Y:S02]  /*1cf0*/  FMNMX R17, RZ, R68, !PT ;  /* 0x00000044ff117209 */ /* 0x000fe40007800000 */
[----:B------:R-:W-:Y:S01]  /*1d00*/  FMNMX R19, RZ, R14, !PT ;  /* 0x0000000eff137209 */ /* 0x000fe20007800000 */
[----:B------:R-:W-:Y:S04]  /*1d10*/  STG.E desc[UR10][R2.64], R71 ;  /* 0x0000004702007986 */ /* 0x000fe8000c10190a */
        /* <DEDUP_REMOVED lines=28> */
[----:B------:R-:W-:Y:S01]  /*1ee0*/  STG.E desc[UR10][R2.64+0x621c], R19 ;  /* 0x00621c1302007986 */ /* 0x000fe2000c10190a */
[----:B------:R-:W-:Y:S05]  /*1ef0*/  EXIT ;  /* 0x000000000000794d */ /* 0x000fea0003800000 */
.L_x_3:
[----:B------:R-:W-:-:S00]  /*1f00*/  BRA `(.L_x_3) ;  /* 0xfffffffc00fc7947 */ /* 0x000fc0000383ffff */
[----:B------:R-:W-:-:S00]  /*1f10*/  NOP ;  /* 0x0000000000007918 */ /* 0x000fc00000000000 */
        /* <DEDUP_REMOVED lines=14> */
.L_x_4:


//--------------------- .nv.shared.my_kernel_kernel0 --------------------------
	.section	.nv.shared.my_kernel_kernel0,"aw",@nobits
	.sectionflags	@""
	.align	4
.nv.shared.my_kernel_kernel0:
	.zero		1984


//--------------------- .nv.shared.reserved.0     --------------------------
	.section	.nv.shared.reserved.0,"aw",@nobits
	.weak		__nv_reservedSMEM_offset_0_alias
	.size		__nv_reservedSMEM_offset_0_alias, 0, 64
	.other		__nv_reservedSMEM_offset_0_alias,@"STO_CUDA_RESERVED_SHARED STV_DEFAULT"
__nv_reservedSMEM_offset_0_alias:
	.zero		0
	.zero		64


//--------------------- .nv.constant0.my_kernel_kernel0 --------------------------
	.section	.nv.constant0.my_kernel_kernel0,"a",@progbits
	.sectionflags	@""
	.align	4
.nv.constant0.my_kernel_kernel0:
	.zero		928


//--------------------- SYMBOLS --------------------------

	.type		.nv.reservedSmem.offset0,@object
	.size		.nv.reservedSmem.offset0,0x4
	.type		.nv.reservedSmem.cap,@object
	.size		.nv.reservedSmem.cap,0x4
